//
// Generated by NVIDIA NVVM Compiler
//
// Compiler Build ID: CL-36424714
// Cuda compilation tools, release 13.0, V13.0.88
// Based on NVVM 20.0.0
//

.version 9.0
.target sm_100
.address_size 64

	// .globl	_Z17fused_relu_0_cudaPKfS0_S0_Pfii
// _ZZ7softmaxPfS_iE10shared_max has been demoted
// _ZZ7softmaxPfS_iE10shared_sum has been demoted

.visible .entry _Z17fused_relu_0_cudaPKfS0_S0_Pfii(
	.param .u64 .ptr .align 1 _Z17fused_relu_0_cudaPKfS0_S0_Pfii_param_0,
	.param .u64 .ptr .align 1 _Z17fused_relu_0_cudaPKfS0_S0_Pfii_param_1,
	.param .u64 .ptr .align 1 _Z17fused_relu_0_cudaPKfS0_S0_Pfii_param_2,
	.param .u64 .ptr .align 1 _Z17fused_relu_0_cudaPKfS0_S0_Pfii_param_3,
	.param .u32 _Z17fused_relu_0_cudaPKfS0_S0_Pfii_param_4,
	.param .u32 _Z17fused_relu_0_cudaPKfS0_S0_Pfii_param_5
)
{
	.reg .pred 	%p<11>;
	.reg .b32 	%r<38>;
	.reg .b32 	%f<111>;
	.reg .b64 	%rd<35>;

	ld.param.u64 	%rd12, [_Z17fused_relu_0_cudaPKfS0_S0_Pfii_param_0];
	ld.param.u64 	%rd13, [_Z17fused_relu_0_cudaPKfS0_S0_Pfii_param_1];
	ld.param.u64 	%rd10, [_Z17fused_relu_0_cudaPKfS0_S0_Pfii_param_2];
	ld.param.u64 	%rd11, [_Z17fused_relu_0_cudaPKfS0_S0_Pfii_param_3];
	ld.param.u32 	%r24, [_Z17fused_relu_0_cudaPKfS0_S0_Pfii_param_4];
	ld.param.u32 	%r23, [_Z17fused_relu_0_cudaPKfS0_S0_Pfii_param_5];
	cvta.to.global.u64 	%rd1, %rd13;
	cvta.to.global.u64 	%rd2, %rd12;
	mov.u32 	%r25, %ctaid.x;
	mov.u32 	%r26, %ntid.x;
	mov.u32 	%r27, %tid.x;
	mad.lo.s32 	%r1, %r25, %r26, %r27;
	setp.ge.s32 	%p1, %r1, %r24;
	@%p1 bra 	$L__BB0_15;
	cvta.to.global.u64 	%rd14, %rd10;
	mul.wide.s32 	%rd15, %r1, 4;
	add.s64 	%rd16, %rd14, %rd15;
	ld.global.f32 	%f110, [%rd16];
	setp.lt.s32 	%p2, %r23, 1;
	@%p2 bra 	$L__BB0_14;
	mul.lo.s32 	%r2, %r23, %r1;
	and.b32  	%r3, %r23, 15;
	setp.lt.u32 	%p3, %r23, 16;
	mov.b32 	%r34, 0;
	@%p3 bra 	$L__BB0_5;
	and.b32  	%r34, %r23, 2147483632;
	neg.s32 	%r32, %r34;
	add.s64 	%rd3, %rd2, 32;
	add.s64 	%rd33, %rd1, 32;
	mov.u32 	%r31, %r2;
$L__BB0_4:
	.pragma "nounroll";
	mul.wide.s32 	%rd17, %r31, 4;
	add.s64 	%rd18, %rd3, %rd17;
	ld.global.f32 	%f16, [%rd18+-32];
	ld.global.f32 	%f17, [%rd33+-32];
	fma.rn.f32 	%f18, %f16, %f17, %f110;
	ld.global.f32 	%f19, [%rd18+-28];
	ld.global.f32 	%f20, [%rd33+-28];
	fma.rn.f32 	%f21, %f19, %f20, %f18;
	ld.global.f32 	%f22, [%rd18+-24];
	ld.global.f32 	%f23, [%rd33+-24];
	fma.rn.f32 	%f24, %f22, %f23, %f21;
	ld.global.f32 	%f25, [%rd18+-20];
	ld.global.f32 	%f26, [%rd33+-20];
	fma.rn.f32 	%f27, %f25, %f26, %f24;
	ld.global.f32 	%f28, [%rd18+-16];
	ld.global.f32 	%f29, [%rd33+-16];
	fma.rn.f32 	%f30, %f28, %f29, %f27;
	ld.global.f32 	%f31, [%rd18+-12];
	ld.global.f32 	%f32, [%rd33+-12];
	fma.rn.f32 	%f33, %f31, %f32, %f30;
	ld.global.f32 	%f34, [%rd18+-8];
	ld.global.f32 	%f35, [%rd33+-8];
	fma.rn.f32 	%f36, %f34, %f35, %f33;
	ld.global.f32 	%f37, [%rd18+-4];
	ld.global.f32 	%f38, [%rd33+-4];
	fma.rn.f32 	%f39, %f37, %f38, %f36;
	ld.global.f32 	%f40, [%rd18];
	ld.global.f32 	%f41, [%rd33];
	fma.rn.f32 	%f42, %f40, %f41, %f39;
	ld.global.f32 	%f43, [%rd18+4];
	ld.global.f32 	%f44, [%rd33+4];
	fma.rn.f32 	%f45, %f43, %f44, %f42;
	ld.global.f32 	%f46, [%rd18+8];
	ld.global.f32 	%f47, [%rd33+8];
	fma.rn.f32 	%f48, %f46, %f47, %f45;
	ld.global.f32 	%f49, [%rd18+12];
	ld.global.f32 	%f50, [%rd33+12];
	fma.rn.f32 	%f51, %f49, %f50, %f48;
	ld.global.f32 	%f52, [%rd18+16];
	ld.global.f32 	%f53, [%rd33+16];
	fma.rn.f32 	%f54, %f52, %f53, %f51;
	ld.global.f32 	%f55, [%rd18+20];
	ld.global.f32 	%f56, [%rd33+20];
	fma.rn.f32 	%f57, %f55, %f56, %f54;
	ld.global.f32 	%f58, [%rd18+24];
	ld.global.f32 	%f59, [%rd33+24];
	fma.rn.f32 	%f60, %f58, %f59, %f57;
	ld.global.f32 	%f61, [%rd18+28];
	ld.global.f32 	%f62, [%rd33+28];
	fma.rn.f32 	%f110, %f61, %f62, %f60;
	add.s32 	%r32, %r32, 16;
	add.s32 	%r31, %r31, 16;
	add.s64 	%rd33, %rd33, 64;
	setp.ne.s32 	%p4, %r32, 0;
	@%p4 bra 	$L__BB0_4;
$L__BB0_5:
	setp.eq.s32 	%p5, %r3, 0;
	@%p5 bra 	$L__BB0_14;
	and.b32  	%r11, %r23, 7;
	setp.lt.u32 	%p6, %r3, 8;
	@%p6 bra 	$L__BB0_8;
	add.s32 	%r29, %r34, %r2;
	mul.wide.s32 	%rd19, %r29, 4;
	add.s64 	%rd20, %rd2, %rd19;
	ld.global.f32 	%f64, [%rd20];
	mul.wide.u32 	%rd21, %r34, 4;
	add.s64 	%rd22, %rd1, %rd21;
	ld.global.f32 	%f65, [%rd22];
	fma.rn.f32 	%f66, %f64, %f65, %f110;
	ld.global.f32 	%f67, [%rd20+4];
	ld.global.f32 	%f68, [%rd22+4];
	fma.rn.f32 	%f69, %f67, %f68, %f66;
	ld.global.f32 	%f70, [%rd20+8];
	ld.global.f32 	%f71, [%rd22+8];
	fma.rn.f32 	%f72, %f70, %f71, %f69;
	ld.global.f32 	%f73, [%rd20+12];
	ld.global.f32 	%f74, [%rd22+12];
	fma.rn.f32 	%f75, %f73, %f74, %f72;
	ld.global.f32 	%f76, [%rd20+16];
	ld.global.f32 	%f77, [%rd22+16];
	fma.rn.f32 	%f78, %f76, %f77, %f75;
	ld.global.f32 	%f79, [%rd20+20];
	ld.global.f32 	%f80, [%rd22+20];
	fma.rn.f32 	%f81, %f79, %f80, %f78;
	ld.global.f32 	%f82, [%rd20+24];
	ld.global.f32 	%f83, [%rd22+24];
	fma.rn.f32 	%f84, %f82, %f83, %f81;
	ld.global.f32 	%f85, [%rd20+28];
	ld.global.f32 	%f86, [%rd22+28];
	fma.rn.f32 	%f110, %f85, %f86, %f84;
	add.s32 	%r34, %r34, 8;
$L__BB0_8:
	setp.eq.s32 	%p7, %r11, 0;
	@%p7 bra 	$L__BB0_14;
	and.b32  	%r14, %r23, 3;
	setp.lt.u32 	%p8, %r11, 4;
	@%p8 bra 	$L__BB0_11;
	add.s32 	%r30, %r34, %r2;
	mul.wide.s32 	%rd23, %r30, 4;
	add.s64 	%rd24, %rd2, %rd23;
	ld.global.f32 	%f88, [%rd24];
	mul.wide.u32 	%rd25, %r34, 4;
	add.s64 	%rd26, %rd1, %rd25;
	ld.global.f32 	%f89, [%rd26];
	fma.rn.f32 	%f90, %f88, %f89, %f110;
	ld.global.f32 	%f91, [%rd24+4];
	ld.global.f32 	%f92, [%rd26+4];
	fma.rn.f32 	%f93, %f91, %f92, %f90;
	ld.global.f32 	%f94, [%rd24+8];
	ld.global.f32 	%f95, [%rd26+8];
	fma.rn.f32 	%f96, %f94, %f95, %f93;
	ld.global.f32 	%f97, [%rd24+12];
	ld.global.f32 	%f98, [%rd26+12];
	fma.rn.f32 	%f110, %f97, %f98, %f96;
	add.s32 	%r34, %r34, 4;
$L__BB0_11:
	setp.eq.s32 	%p9, %r14, 0;
	@%p9 bra 	$L__BB0_14;
	mul.wide.u32 	%rd27, %r34, 4;
	add.s64 	%rd34, %rd1, %rd27;
	add.s32 	%r37, %r34, %r2;
	neg.s32 	%r36, %r14;
$L__BB0_13:
	.pragma "nounroll";
	mul.wide.s32 	%rd28, %r37, 4;
	add.s64 	%rd29, %rd2, %rd28;
	ld.global.f32 	%f99, [%rd29];
	ld.global.f32 	%f100, [%rd34];
	fma.rn.f32 	%f110, %f99, %f100, %f110;
	add.s64 	%rd34, %rd34, 4;
	add.s32 	%r37, %r37, 1;
	add.s32 	%r36, %r36, 1;
	setp.ne.s32 	%p10, %r36, 0;
	@%p10 bra 	$L__BB0_13;
$L__BB0_14:
	max.f32 	%f101, %f110, 0f00000000;
	cvta.to.global.u64 	%rd30, %rd11;
	add.s64 	%rd32, %rd30, %rd15;
	st.global.f32 	[%rd32], %f101;
$L__BB0_15:
	ret;

}
	// .globl	_Z12addmm_1_cudaPKfS0_S0_Pfii
.visible .entry _Z12addmm_1_cudaPKfS0_S0_Pfii(
	.param .u64 .ptr .align 1 _Z12addmm_1_cudaPKfS0_S0_Pfii_param_0,
	.param .u64 .ptr .align 1 _Z12addmm_1_cudaPKfS0_S0_Pfii_param_1,
	.param .u64 .ptr .align 1 _Z12addmm_1_cudaPKfS0_S0_Pfii_param_2,
	.param .u64 .ptr .align 1 _Z12addmm_1_cudaPKfS0_S0_Pfii_param_3,
	.param .u32 _Z12addmm_1_cudaPKfS0_S0_Pfii_param_4,
	.param .u32 _Z12addmm_1_cudaPKfS0_S0_Pfii_param_5
)
{
	.reg .pred 	%p<11>;
	.reg .b32 	%r<38>;
	.reg .b32 	%f<110>;
	.reg .b64 	%rd<35>;

	ld.param.u64 	%rd12, [_Z12addmm_1_cudaPKfS0_S0_Pfii_param_0];
	ld.param.u64 	%rd13, [_Z12addmm_1_cudaPKfS0_S0_Pfii_param_1];
	ld.param.u64 	%rd10, [_Z12addmm_1_cudaPKfS0_S0_Pfii_param_2];
	ld.param.u64 	%rd11, [_Z12addmm_1_cudaPKfS0_S0_Pfii_param_3];
	ld.param.u32 	%r24, [_Z12addmm_1_cudaPKfS0_S0_Pfii_param_4];
	ld.param.u32 	%r23, [_Z12addmm_1_cudaPKfS0_S0_Pfii_param_5];
	cvta.to.global.u64 	%rd1, %rd13;
	cvta.to.global.u64 	%rd2, %rd12;
	mov.u32 	%r25, %ctaid.x;
	mov.u32 	%r26, %ntid.x;
	mov.u32 	%r27, %tid.x;
	mad.lo.s32 	%r1, %r25, %r26, %r27;
	setp.ge.s32 	%p1, %r1, %r24;
	@%p1 bra 	$L__BB1_15;
	cvta.to.global.u64 	%rd14, %rd10;
	mul.wide.s32 	%rd15, %r1, 4;
	add.s64 	%rd16, %rd14, %rd15;
	ld.global.f32 	%f109, [%rd16];
	setp.lt.s32 	%p2, %r23, 1;
	@%p2 bra 	$L__BB1_14;
	mul.lo.s32 	%r2, %r23, %r1;
	and.b32  	%r3, %r23, 15;
	setp.lt.u32 	%p3, %r23, 16;
	mov.b32 	%r34, 0;
	@%p3 bra 	$L__BB1_5;
	and.b32  	%r34, %r23, 2147483632;
	neg.s32 	%r32, %r34;
	add.s64 	%rd3, %rd2, 32;
	add.s64 	%rd33, %rd1, 32;
	mov.u32 	%r31, %r2;
$L__BB1_4:
	.pragma "nounroll";
	mul.wide.s32 	%rd17, %r31, 4;
	add.s64 	%rd18, %rd3, %rd17;
	ld.global.f32 	%f16, [%rd18+-32];
	ld.global.f32 	%f17, [%rd33+-32];
	fma.rn.f32 	%f18, %f16, %f17, %f109;
	ld.global.f32 	%f19, [%rd18+-28];
	ld.global.f32 	%f20, [%rd33+-28];
	fma.rn.f32 	%f21, %f19, %f20, %f18;
	ld.global.f32 	%f22, [%rd18+-24];
	ld.global.f32 	%f23, [%rd33+-24];
	fma.rn.f32 	%f24, %f22, %f23, %f21;
	ld.global.f32 	%f25, [%rd18+-20];
	ld.global.f32 	%f26, [%rd33+-20];
	fma.rn.f32 	%f27, %f25, %f26, %f24;
	ld.global.f32 	%f28, [%rd18+-16];
	ld.global.f32 	%f29, [%rd33+-16];
	fma.rn.f32 	%f30, %f28, %f29, %f27;
	ld.global.f32 	%f31, [%rd18+-12];
	ld.global.f32 	%f32, [%rd33+-12];
	fma.rn.f32 	%f33, %f31, %f32, %f30;
	ld.global.f32 	%f34, [%rd18+-8];
	ld.global.f32 	%f35, [%rd33+-8];
	fma.rn.f32 	%f36, %f34, %f35, %f33;
	ld.global.f32 	%f37, [%rd18+-4];
	ld.global.f32 	%f38, [%rd33+-4];
	fma.rn.f32 	%f39, %f37, %f38, %f36;
	ld.global.f32 	%f40, [%rd18];
	ld.global.f32 	%f41, [%rd33];
	fma.rn.f32 	%f42, %f40, %f41, %f39;
	ld.global.f32 	%f43, [%rd18+4];
	ld.global.f32 	%f44, [%rd33+4];
	fma.rn.f32 	%f45, %f43, %f44, %f42;
	ld.global.f32 	%f46, [%rd18+8];
	ld.global.f32 	%f47, [%rd33+8];
	fma.rn.f32 	%f48, %f46, %f47, %f45;
	ld.global.f32 	%f49, [%rd18+12];
	ld.global.f32 	%f50, [%rd33+12];
	fma.rn.f32 	%f51, %f49, %f50, %f48;
	ld.global.f32 	%f52, [%rd18+16];
	ld.global.f32 	%f53, [%rd33+16];
	fma.rn.f32 	%f54, %f52, %f53, %f51;
	ld.global.f32 	%f55, [%rd18+20];
	ld.global.f32 	%f56, [%rd33+20];
	fma.rn.f32 	%f57, %f55, %f56, %f54;
	ld.global.f32 	%f58, [%rd18+24];
	ld.global.f32 	%f59, [%rd33+24];
	fma.rn.f32 	%f60, %f58, %f59, %f57;
	ld.global.f32 	%f61, [%rd18+28];
	ld.global.f32 	%f62, [%rd33+28];
	fma.rn.f32 	%f109, %f61, %f62, %f60;
	add.s32 	%r32, %r32, 16;
	add.s32 	%r31, %r31, 16;
	add.s64 	%rd33, %rd33, 64;
	setp.ne.s32 	%p4, %r32, 0;
	@%p4 bra 	$L__BB1_4;
$L__BB1_5:
	setp.eq.s32 	%p5, %r3, 0;
	@%p5 bra 	$L__BB1_14;
	and.b32  	%r11, %r23, 7;
	setp.lt.u32 	%p6, %r3, 8;
	@%p6 bra 	$L__BB1_8;
	add.s32 	%r29, %r34, %r2;
	mul.wide.s32 	%rd19, %r29, 4;
	add.s64 	%rd20, %rd2, %rd19;
	ld.global.f32 	%f64, [%rd20];
	mul.wide.u32 	%rd21, %r34, 4;
	add.s64 	%rd22, %rd1, %rd21;
	ld.global.f32 	%f65, [%rd22];
	fma.rn.f32 	%f66, %f64, %f65, %f109;
	ld.global.f32 	%f67, [%rd20+4];
	ld.global.f32 	%f68, [%rd22+4];
	fma.rn.f32 	%f69, %f67, %f68, %f66;
	ld.global.f32 	%f70, [%rd20+8];
	ld.global.f32 	%f71, [%rd22+8];
	fma.rn.f32 	%f72, %f70, %f71, %f69;
	ld.global.f32 	%f73, [%rd20+12];
	ld.global.f32 	%f74, [%rd22+12];
	fma.rn.f32 	%f75, %f73, %f74, %f72;
	ld.global.f32 	%f76, [%rd20+16];
	ld.global.f32 	%f77, [%rd22+16];
	fma.rn.f32 	%f78, %f76, %f77, %f75;
	ld.global.f32 	%f79, [%rd20+20];
	ld.global.f32 	%f80, [%rd22+20];
	fma.rn.f32 	%f81, %f79, %f80, %f78;
	ld.global.f32 	%f82, [%rd20+24];
	ld.global.f32 	%f83, [%rd22+24];
	fma.rn.f32 	%f84, %f82, %f83, %f81;
	ld.global.f32 	%f85, [%rd20+28];
	ld.global.f32 	%f86, [%rd22+28];
	fma.rn.f32 	%f109, %f85, %f86, %f84;
	add.s32 	%r34, %r34, 8;
$L__BB1_8:
	setp.eq.s32 	%p7, %r11, 0;
	@%p7 bra 	$L__BB1_14;
	and.b32  	%r14, %r23, 3;
	setp.lt.u32 	%p8, %r11, 4;
	@%p8 bra 	$L__BB1_11;
	add.s32 	%r30, %r34, %r2;
	mul.wide.s32 	%rd23, %r30, 4;
	add.s64 	%rd24, %rd2, %rd23;
	ld.global.f32 	%f88, [%rd24];
	mul.wide.u32 	%rd25, %r34, 4;
	add.s64 	%rd26, %rd1, %rd25;
	ld.global.f32 	%f89, [%rd26];
	fma.rn.f32 	%f90, %f88, %f89, %f109;
	ld.global.f32 	%f91, [%rd24+4];
	ld.global.f32 	%f92, [%rd26+4];
	fma.rn.f32 	%f93, %f91, %f92, %f90;
	ld.global.f32 	%f94, [%rd24+8];
	ld.global.f32 	%f95, [%rd26+8];
	fma.rn.f32 	%f96, %f94, %f95, %f93;
	ld.global.f32 	%f97, [%rd24+12];
	ld.global.f32 	%f98, [%rd26+12];
	fma.rn.f32 	%f109, %f97, %f98, %f96;
	add.s32 	%r34, %r34, 4;
$L__BB1_11:
	setp.eq.s32 	%p9, %r14, 0;
	@%p9 bra 	$L__BB1_14;
	mul.wide.u32 	%rd27, %r34, 4;
	add.s64 	%rd34, %rd1, %rd27;
	add.s32 	%r37, %r34, %r2;
	neg.s32 	%r36, %r14;
$L__BB1_13:
	.pragma "nounroll";
	mul.wide.s32 	%rd28, %r37, 4;
	add.s64 	%rd29, %rd2, %rd28;
	ld.global.f32 	%f99, [%rd29];
	ld.global.f32 	%f100, [%rd34];
	fma.rn.f32 	%f109, %f99, %f100, %f109;
	add.s64 	%rd34, %rd34, 4;
	add.s32 	%r37, %r37, 1;
	add.s32 	%r36, %r36, 1;
	setp.ne.s32 	%p10, %r36, 0;
	@%p10 bra 	$L__BB1_13;
$L__BB1_14:
	cvta.to.global.u64 	%rd30, %rd11;
	add.s64 	%rd32, %rd30, %rd15;
	st.global.f32 	[%rd32], %f109;
$L__BB1_15:
	ret;

}
	// .globl	_Z7softmaxPfS_i
.visible .entry _Z7softmaxPfS_i(
	.param .u64 .ptr .align 1 _Z7softmaxPfS_i_param_0,
	.param .u64 .ptr .align 1 _Z7softmaxPfS_i_param_1,
	.param .u32 _Z7softmaxPfS_i_param_2
)
{
	.reg .pred 	%p<15>;
	.reg .b32 	%r<28>;
	.reg .b32 	%f<58>;
	.reg .b64 	%rd<12>;
	// demoted variable
	.shared .align 4 .f32 _ZZ7softmaxPfS_iE10shared_max;
	// demoted variable
	.shared .align 4 .f32 _ZZ7softmaxPfS_iE10shared_sum;
	ld.param.u64 	%rd4, [_Z7softmaxPfS_i_param_0];
	ld.param.u64 	%rd3, [_Z7softmaxPfS_i_param_1];
	ld.param.u32 	%r14, [_Z7softmaxPfS_i_param_2];
	cvta.to.global.u64 	%rd1, %rd4;
	mov.u32 	%r27, %tid.x;
	setp.ge.s32 	%p1, %r27, %r14;
	mov.f32 	%f54, 0fFF7FFFFF;
	@%p1 bra 	$L__BB2_3;
	mov.f32 	%f54, 0fFF7FFFFF;
	mov.u32 	%r2, %ntid.x;
	mov.u32 	%r23, %r27;
$L__BB2_2:
	mul.wide.s32 	%rd5, %r23, 4;
	add.s64 	%rd6, %rd1, %rd5;
	ld.global.f32 	%f18, [%rd6];
	max.f32 	%f54, %f54, %f18;
	add.s32 	%r23, %r23, %r2;
	setp.lt.s32 	%p2, %r23, %r14;
	@%p2 bra 	$L__BB2_2;
$L__BB2_3:
	mov.u32 	%r5, %ntid.x;
	setp.lt.u32 	%p3, %r5, 2;
	@%p3 bra 	$L__BB2_6;
	mov.u32 	%r24, %r5;
$L__BB2_5:
	shr.u32 	%r7, %r24, 1;
	mov.b32 	%r15, %f54;
	shfl.sync.down.b32	%r16|%p4, %r15, %r7, 31, -1;
	mov.b32 	%f19, %r16;
	max.f32 	%f54, %f54, %f19;
	setp.gt.u32 	%p5, %r24, 3;
	mov.u32 	%r24, %r7;
	@%p5 bra 	$L__BB2_5;
$L__BB2_6:
	setp.ne.s32 	%p6, %r27, 0;
	@%p6 bra 	$L__BB2_8;
	st.shared.f32 	[_ZZ7softmaxPfS_iE10shared_max], %f54;
$L__BB2_8:
	setp.ge.s32 	%p7, %r27, %r14;
	bar.sync 	0;
	mov.f32 	%f56, 0f00000000;
	@%p7 bra 	$L__BB2_11;
	mov.f32 	%f56, 0f00000000;
	ld.shared.f32 	%f7, [_ZZ7softmaxPfS_iE10shared_max];
	mov.u32 	%r25, %r27;
$L__BB2_10:
	mul.wide.s32 	%rd7, %r25, 4;
	add.s64 	%rd8, %rd1, %rd7;
	ld.global.f32 	%f22, [%rd8];
	sub.f32 	%f23, %f22, %f7;
	fma.rn.f32 	%f24, %f23, 0f3BBB989D, 0f3F000000;
	cvt.sat.f32.f32 	%f25, %f24;
	mov.f32 	%f26, 0f4B400001;
	mov.f32 	%f27, 0f437C0000;
	fma.rm.f32 	%f28, %f25, %f27, %f26;
	add.f32 	%f29, %f28, 0fCB40007F;
	neg.f32 	%f30, %f29;
	fma.rn.f32 	%f31, %f23, 0f3FB8AA3B, %f30;
	fma.rn.f32 	%f32, %f23, 0f32A57060, %f31;
	mov.b32 	%r17, %f28;
	shl.b32 	%r18, %r17, 23;
	mov.b32 	%f33, %r18;
	ex2.approx.ftz.f32 	%f34, %f32;
	fma.rn.f32 	%f56, %f34, %f33, %f56;
	add.s32 	%r25, %r25, %r5;
	setp.lt.s32 	%p8, %r25, %r14;
	@%p8 bra 	$L__BB2_10;
$L__BB2_11:
	setp.lt.u32 	%p9, %r5, 2;
	mov.u32 	%r26, %r5;
	@%p9 bra 	$L__BB2_13;
$L__BB2_12:
	shr.u32 	%r11, %r26, 1;
	mov.b32 	%r19, %f56;
	shfl.sync.down.b32	%r20|%p10, %r19, %r11, 31, -1;
	mov.b32 	%f35, %r20;
	add.f32 	%f56, %f56, %f35;
	setp.gt.u32 	%p11, %r26, 3;
	mov.u32 	%r26, %r11;
	@%p11 bra 	$L__BB2_12;
$L__BB2_13:
	setp.ne.s32 	%p12, %r27, 0;
	@%p12 bra 	$L__BB2_15;
	st.shared.f32 	[_ZZ7softmaxPfS_iE10shared_sum], %f56;
$L__BB2_15:
	setp.ge.s32 	%p13, %r27, %r14;
	bar.sync 	0;
	@%p13 bra 	$L__BB2_18;
	ld.shared.f32 	%f14, [_ZZ7softmaxPfS_iE10shared_max];
	ld.shared.f32 	%f15, [_ZZ7softmaxPfS_iE10shared_sum];
	cvta.to.global.u64 	%rd2, %rd3;
$L__BB2_17:
	mul.wide.s32 	%rd9, %r27, 4;
	add.s64 	%rd10, %rd1, %rd9;
	ld.global.f32 	%f36, [%rd10];
	sub.f32 	%f37, %f36, %f14;
	fma.rn.f32 	%f38, %f37, 0f3BBB989D, 0f3F000000;
	cvt.sat.f32.f32 	%f39, %f38;
	mov.f32 	%f40, 0f4B400001;
	mov.f32 	%f41, 0f437C0000;
	fma.rm.f32 	%f42, %f39, %f41, %f40;
	add.f32 	%f43, %f42, 0fCB40007F;
	neg.f32 	%f44, %f43;
	fma.rn.f32 	%f45, %f37, 0f3FB8AA3B, %f44;
	fma.rn.f32 	%f46, %f37, 0f32A57060, %f45;
	mov.b32 	%r21, %f42;
	shl.b32 	%r22, %r21, 23;
	mov.b32 	%f47, %r22;
	ex2.approx.ftz.f32 	%f48, %f46;
	mul.f32 	%f49, %f48, %f47;
	div.rn.f32 	%f50, %f49, %f15;
	add.s64 	%rd11, %rd2, %rd9;
	st.global.f32 	[%rd11], %f50;
	add.s32 	%r27, %r27, %r5;
	setp.lt.s32 	%p14, %r27, %r14;
	@%p14 bra 	$L__BB2_17;
$L__BB2_18:
	ret;

}


// ===== COMPILED SASS (sm_100) =====

	.target	sm_100

	.elftype	@"ET_EXEC"


//--------------------- .note.nv.tkinfo           --------------------------
	.section	.note.nv.tkinfo,"",@"SHT_NOTE"
	.sectionflags	@"SHF_NOTE_NV_TKINFO"
	.tkinfo
        /*0018*/ 	.word	0x00000002
        /*0030*/ 	.string	""
        /*0030*/ 	.string	"ptxas"
        /*0030*/ 	.string	"Cuda compilation tools, release 13.0, V13.0.88"
        /*0030*/ 	.string	"Build cuda_13.0.r13.0/compiler.36424714_0"
        /*0030*/ 	.string	"-arch sm_100 -m 64 "



//--------------------- .note.nv.cuinfo           --------------------------
	.section	.note.nv.cuinfo,"",@"SHT_NOTE"
	.sectionflags	@"SHF_NOTE_NV_CUINFO"
        /*0018*/ 	.short	0x0002
        /*001a*/ 	.short	0x0064
        /*001c*/ 	.short	0x0082
	.zero		2


//--------------------- .nv.info                  --------------------------
	.section	.nv.info,"",@"SHT_CUDA_INFO"
	.align	4


	//----- nvinfo : EIATTR_REGCOUNT
	.align		4
        /*0000*/ 	.byte	0x04, 0x2f
        /*0002*/ 	.short	(.L_1 - .L_0)
	.align		4
.L_0:
        /*0004*/ 	.word	index@(_Z17fused_relu_0_cudaPKfS0_S0_Pfii)
        /*0008*/ 	.word	0x0000001e


	//----- nvinfo : EIATTR_FRAME_SIZE
	.align		4
.L_1:
        /*000c*/ 	.byte	0x04, 0x11
        /*000e*/ 	.short	(.L_3 - .L_2)
	.align		4
.L_2:
        /*0010*/ 	.word	index@(_Z17fused_relu_0_cudaPKfS0_S0_Pfii)
        /*0014*/ 	.word	0x00000000


	//----- nvinfo : EIATTR_REGCOUNT
	.align		4
.L_3:
        /*0018*/ 	.byte	0x04, 0x2f
        /*001a*/ 	.short	(.L_5 - .L_4)
	.align		4
.L_4:
        /*001c*/ 	.word	index@(_Z12addmm_1_cudaPKfS0_S0_Pfii)
        /*0020*/ 	.word	0x0000001e


	//----- nvinfo : EIATTR_FRAME_SIZE
	.align		4
.L_5:
        /*0024*/ 	.byte	0x04, 0x11
        /*0026*/ 	.short	(.L_7 - .L_6)
	.align		4
.L_6:
        /*0028*/ 	.word	index@(_Z12addmm_1_cudaPKfS0_S0_Pfii)
        /*002c*/ 	.word	0x00000000


	//----- nvinfo : EIATTR_REGCOUNT
	.align		4
.L_7:
        /*0030*/ 	.byte	0x04, 0x2f
        /*0032*/ 	.short	(.L_9 - .L_8)
	.align		4
.L_8:
        /*0034*/ 	.word	index@(_Z7softmaxPfS_i)
        /*0038*/ 	.word	0x00000016


	//----- nvinfo : EIATTR_FRAME_SIZE
	.align		4
.L_9:
        /*003c*/ 	.byte	0x04, 0x11
        /*003e*/ 	.short	(.L_11 - .L_10)
	.align		4
.L_10:
        /*0040*/ 	.word	index@($__internal_0_$__cuda_sm3x_div_rn_noftz_f32_slowpath)
        /*0044*/ 	.word	0x00000000


	//----- nvinfo : EIATTR_FRAME_SIZE
	.align		4
.L_11:
        /*0048*/ 	.byte	0x04, 0x11
        /*004a*/ 	.short	(.L_13 - .L_12)
	.align		4
.L_12:
        /*004c*/ 	.word	index@(_Z7softmaxPfS_i)
        /*0050*/ 	.word	0x00000000


	//----- nvinfo : EIATTR_MIN_STACK_SIZE
	.align		4
.L_13:
        /*0054*/ 	.byte	0x04, 0x12
        /*0056*/ 	.short	(.L_15 - .L_14)
	.align		4
.L_14:
        /*0058*/ 	.word	index@(_Z7softmaxPfS_i)
        /*005c*/ 	.word	0x00000000


	//----- nvinfo : EIATTR_MIN_STACK_SIZE
	.align		4
.L_15:
        /*0060*/ 	.byte	0x04, 0x12
        /*0062*/ 	.short	(.L_17 - .L_16)
	.align		4
.L_16:
        /*0064*/ 	.word	index@(_Z12addmm_1_cudaPKfS0_S0_Pfii)
        /*0068*/ 	.word	0x00000000


	//----- nvinfo : EIATTR_MIN_STACK_SIZE
	.align		4
.L_17:
        /*006c*/ 	.byte	0x04, 0x12
        /*006e*/ 	.short	(.L_19 - .L_18)
	.align		4
.L_18:
        /*0070*/ 	.word	index@(_Z17fused_relu_0_cudaPKfS0_S0_Pfii)
        /*0074*/ 	.word	0x00000000
.L_19:


//--------------------- .nv.compat                --------------------------
	.section	.nv.compat,"",@"SHT_CUDA_COMPAT_INFO"
	.align	4
        /*0000*/ 	.byte	0x02, 0x09, 0x00, 0x00, 0x02, 0x02, 0x01, 0x00, 0x02, 0x05, 0x05, 0x00, 0x03, 0x07, 0x01, 0x01
        /*0010*/ 	.byte	0x02, 0x03, 0x00, 0x00, 0x02, 0x06, 0x01, 0x00, 0x04, 0x0b, 0x08, 0x00, 0x01, 0x00, 0x00, 0x00
        /*0020*/ 	.byte	0x00, 0x00, 0x00, 0x00


//--------------------- .nv.info._Z7softmaxPfS_i  --------------------------
	.section	.nv.info._Z7softmaxPfS_i,"",@"SHT_CUDA_INFO"
	.sectionflags	@""
	.align	4


	//----- nvinfo : EIATTR_CUDA_API_VERSION
	.align		4
        /*0000*/ 	.byte	0x04, 0x37
        /*0002*/ 	.short	(.L_21 - .L_20)
.L_20:
        /*0004*/ 	.word	0x00000082


	//----- nvinfo : EIATTR_KPARAM_INFO
	.align		4
.L_21:
        /*0008*/ 	.byte	0x04, 0x17
        /*000a*/ 	.short	(.L_23 - .L_22)
.L_22:
        /*000c*/ 	.word	0x00000000
        /*0010*/ 	.short	0x0002
        /*0012*/ 	.short	0x0010
        /*0014*/ 	.byte	0x00, 0xf0, 0x11, 0x00


	//----- nvinfo : EIATTR_KPARAM_INFO
	.align		4
.L_23:
        /*0018*/ 	.byte	0x04, 0x17
        /*001a*/ 	.short	(.L_25 - .L_24)
.L_24:
        /*001c*/ 	.word	0x00000000
        /*0020*/ 	.short	0x0001
        /*0022*/ 	.short	0x0008
        /*0024*/ 	.byte	0x00, 0xf5, 0x21, 0x00


	//----- nvinfo : EIATTR_KPARAM_INFO
	.align		4
.L_25:
        /*0028*/ 	.byte	0x04, 0x17
        /*002a*/ 	.short	(.L_27 - .L_26)
.L_26:
        /*002c*/ 	.word	0x00000000
        /*0030*/ 	.short	0x0000
        /*0032*/ 	.short	0x0000
        /*0034*/ 	.byte	0x00, 0xf5, 0x21, 0x00


	//----- nvinfo : EIATTR_SPARSE_MMA_MASK
	.align		4
.L_27:
        /*0038*/ 	.byte	0x03, 0x50
        /*003a*/ 	.short	0x0000


	//----- nvinfo : EIATTR_MAXREG_COUNT
	.align		4
        /*003c*/ 	.byte	0x03, 0x1b
        /*003e*/ 	.short	0x00ff


	//----- nvinfo : EIATTR_NUM_BARRIERS
	.align		4
        /*0040*/ 	.byte	0x02, 0x4c
        /*0042*/ 	.byte	0x01
	.zero		1


	//----- nvinfo : EIATTR_MERCURY_ISA_VERSION
	.align		4
        /*0044*/ 	.byte	0x03, 0x5f
        /*0046*/ 	.short	0x0101


	//----- nvinfo : EIATTR_COOP_GROUP_MASK_REGIDS
	.align		4
        /*0048*/ 	.byte	0x04, 0x29
        /*004a*/ 	.short	(.L_29 - .L_28)


	//   ....[0]....
.L_28:
        /*004c*/ 	.word	0xffffffff


	//   ....[1]....
        /*0050*/ 	.word	0xffffffff


	//----- nvinfo : EIATTR_COOP_GROUP_INSTR_OFFSETS
	.align		4
.L_29:
        /*0054*/ 	.byte	0x04, 0x28
        /*0056*/ 	.short	(.L_31 - .L_30)


	//   ....[0]....
.L_30:
        /*0058*/ 	.word	0x00000240


	//   ....[1]....
        /*005c*/ 	.word	0x00000480


	//----- nvinfo : EIATTR_VRC_CTA_INIT_COUNT
	.align		4
.L_31:
        /*0060*/ 	.byte	0x02, 0x4a
	.zero		1
	.zero		1


	//----- nvinfo : EIATTR_EXIT_INSTR_OFFSETS
	.align		4
        /*0064*/ 	.byte	0x04, 0x1c
        /*0066*/ 	.short	(.L_33 - .L_32)


	//   ....[0]....
.L_32:
        /*0068*/ 	.word	0x000004e0


	//   ....[1]....
        /*006c*/ 	.word	0x00000750


	//----- nvinfo : EIATTR_CRS_STACK_SIZE
	.align		4
.L_33:
        /*0070*/ 	.byte	0x04, 0x1e
        /*0072*/ 	.short	(.L_35 - .L_34)
.L_34:
        /*0074*/ 	.word	0x00000000


	//----- nvinfo : EIATTR_CBANK_PARAM_SIZE
	.align		4
.L_35:
        /*0078*/ 	.byte	0x03, 0x19
        /*007a*/ 	.short	0x0014


	//----- nvinfo : EIATTR_PARAM_CBANK
	.align		4
        /*007c*/ 	.byte	0x04, 0x0a
        /*007e*/ 	.short	(.L_37 - .L_36)
	.align		4
.L_36:
        /*0080*/ 	.word	index@(.nv.constant0._Z7softmaxPfS_i)
        /*0084*/ 	.short	0x0380
        /*0086*/ 	.short	0x0014


	//----- nvinfo : EIATTR_SW_WAR
	.align		4
.L_37:
        /*0088*/ 	.byte	0x04, 0x36
        /*008a*/ 	.short	(.L_39 - .L_38)
.L_38:
        /*008c*/ 	.word	0x00000008
.L_39:


//--------------------- .nv.info._Z12addmm_1_cudaPKfS0_S0_Pfii --------------------------
	.section	.nv.info._Z12addmm_1_cudaPKfS0_S0_Pfii,"",@"SHT_CUDA_INFO"
	.sectionflags	@""
	.align	4


	//----- nvinfo : EIATTR_CUDA_API_VERSION
	.align		4
        /*0000*/ 	.byte	0x04, 0x37
        /*0002*/ 	.short	(.L_41 - .L_40)
.L_40:
        /*0004*/ 	.word	0x00000082


	//----- nvinfo : EIATTR_KPARAM_INFO
	.align		4
.L_41:
        /*0008*/ 	.byte	0x04, 0x17
        /*000a*/ 	.short	(.L_43 - .L_42)
.L_42:
        /*000c*/ 	.word	0x00000000
        /*0010*/ 	.short	0x0005
        /*0012*/ 	.short	0x0024
        /*0014*/ 	.byte	0x00, 0xf0, 0x11, 0x00


	//----- nvinfo : EIATTR_KPARAM_INFO
	.align		4
.L_43:
        /*0018*/ 	.byte	0x04, 0x17
        /*001a*/ 	.short	(.L_45 - .L_44)
.L_44:
        /*001c*/ 	.word	0x00000000
        /*0020*/ 	.short	0x0004
        /*0022*/ 	.short	0x0020
        /*0024*/ 	.byte	0x00, 0xf0, 0x11, 0x00


	//----- nvinfo : EIATTR_KPARAM_INFO
	.align		4
.L_45:
        /*0028*/ 	.byte	0x04, 0x17
        /*002a*/ 	.short	(.L_47 - .L_46)
.L_46:
        /*002c*/ 	.word	0x00000000
        /*0030*/ 	.short	0x0003
        /*0032*/ 	.short	0x0018
        /*0034*/ 	.byte	0x00, 0xf5, 0x21, 0x00


	//----- nvinfo : EIATTR_KPARAM_INFO
	.align		4
.L_47:
        /*0038*/ 	.byte	0x04, 0x17
        /*003a*/ 	.short	(.L_49 - .L_48)
.L_48:
        /*003c*/ 	.word	0x00000000
        /*0040*/ 	.short	0x0002
        /*0042*/ 	.short	0x0010
        /*0044*/ 	.byte	0x00, 0xf5, 0x21, 0x00


	//----- nvinfo : EIATTR_KPARAM_INFO
	.align		4
.L_49:
        /*0048*/ 	.byte	0x04, 0x17
        /*004a*/ 	.short	(.L_51 - .L_50)
.L_50:
        /*004c*/ 	.word	0x00000000
        /*0050*/ 	.short	0x0001
        /*0052*/ 	.short	0x0008
        /*0054*/ 	.byte	0x00, 0xf5, 0x21, 0x00


	//----- nvinfo : EIATTR_KPARAM_INFO
	.align		4
.L_51:
        /*0058*/ 	.byte	0x04, 0x17
        /*005a*/ 	.short	(.L_53 - .L_52)
.L_52:
        /*005c*/ 	.word	0x00000000
        /*0060*/ 	.short	0x0000
        /*0062*/ 	.short	0x0000
        /*0064*/ 	.byte	0x00, 0xf5, 0x21, 0x00


	//----- nvinfo : EIATTR_SPARSE_MMA_MASK
	.align		4
.L_53:
        /*0068*/ 	.byte	0x03, 0x50
        /*006a*/ 	.short	0x0000


	//----- nvinfo : EIATTR_MAXREG_COUNT
	.align		4
        /*006c*/ 	.byte	0x03, 0x1b
        /*006e*/ 	.short	0x00ff


	//----- nvinfo : EIATTR_MERCURY_ISA_VERSION
	.align		4
        /*0070*/ 	.byte	0x03, 0x5f
        /*0072*/ 	.short	0x0101


	//----- nvinfo : EIATTR_VRC_CTA_INIT_COUNT
	.align		4
        /*0074*/ 	.byte	0x02, 0x4a
	.zero		1
	.zero		1


	//----- nvinfo : EIATTR_EXIT_INSTR_OFFSETS
	.align		4
        /*0078*/ 	.byte	0x04, 0x1c
        /*007a*/ 	.short	(.L_55 - .L_54)


	//   ....[0]....
.L_54:
        /*007c*/ 	.word	0x00000070


	//   ....[1]....
        /*0080*/ 	.word	0x00000a90


	//----- nvinfo : EIATTR_CBANK_PARAM_SIZE
	.align		4
.L_55:
        /*0084*/ 	.byte	0x03, 0x19
        /*0086*/ 	.short	0x0028


	//----- nvinfo : EIATTR_PARAM_CBANK
	.align		4
        /*0088*/ 	.byte	0x04, 0x0a
        /*008a*/ 	.short	(.L_57 - .L_56)
	.align		4
.L_56:
        /*008c*/ 	.word	index@(.nv.constant0._Z12addmm_1_cudaPKfS0_S0_Pfii)
        /*0090*/ 	.short	0x0380
        /*0092*/ 	.short	0x0028


	//----- nvinfo : EIATTR_SW_WAR
	.align		4
.L_57:
        /*0094*/ 	.byte	0x04, 0x36
        /*0096*/ 	.short	(.L_59 - .L_58)
.L_58:
        /*0098*/ 	.word	0x00000008
.L_59:


//--------------------- .nv.info._Z17fused_relu_0_cudaPKfS0_S0_Pfii --------------------------
	.section	.nv.info._Z17fused_relu_0_cudaPKfS0_S0_Pfii,"",@"SHT_CUDA_INFO"
	.sectionflags	@""
	.align	4


	//----- nvinfo : EIATTR_CUDA_API_VERSION
	.align		4
        /*0000*/ 	.byte	0x04, 0x37
        /*0002*/ 	.short	(.L_61 - .L_60)
.L_60:
        /*0004*/ 	.word	0x00000082


	//----- nvinfo : EIATTR_KPARAM_INFO
	.align		4
.L_61:
        /*0008*/ 	.byte	0x04, 0x17
        /*000a*/ 	.short	(.L_63 - .L_62)
.L_62:
        /*000c*/ 	.word	0x00000000
        /*0010*/ 	.short	0x0005
        /*0012*/ 	.short	0x0024
        /*0014*/ 	.byte	0x00, 0xf0, 0x11, 0x00


	//----- nvinfo : EIATTR_KPARAM_INFO
	.align		4
.L_63:
        /*0018*/ 	.byte	0x04, 0x17
        /*001a*/ 	.short	(.L_65 - .L_64)
.L_64:
        /*001c*/ 	.word	0x00000000
        /*0020*/ 	.short	0x0004
        /*0022*/ 	.short	0x0020
        /*0024*/ 	.byte	0x00, 0xf0, 0x11, 0x00


	//----- nvinfo : EIATTR_KPARAM_INFO
	.align		4
.L_65:
        /*0028*/ 	.byte	0x04, 0x17
        /*002a*/ 	.short	(.L_67 - .L_66)
.L_66:
        /*002c*/ 	.word	0x00000000
        /*0030*/ 	.short	0x0003
        /*0032*/ 	.short	0x0018
        /*0034*/ 	.byte	0x00, 0xf5, 0x21, 0x00


	//----- nvinfo : EIATTR_KPARAM_INFO
	.align		4
.L_67:
        /*0038*/ 	.byte	0x04, 0x17
        /*003a*/ 	.short	(.L_69 - .L_68)
.L_68:
        /*003c*/ 	.word	0x00000000
        /*0040*/ 	.short	0x0002
        /*0042*/ 	.short	0x0010
        /*0044*/ 	.byte	0x00, 0xf5, 0x21, 0x00


	//----- nvinfo : EIATTR_KPARAM_INFO
	.align		4
.L_69:
        /*0048*/ 	.byte	0x04, 0x17
        /*004a*/ 	.short	(.L_71 - .L_70)
.L_70:
        /*004c*/ 	.word	0x00000000
        /*0050*/ 	.short	0x0001
        /*0052*/ 	.short	0x0008
        /*0054*/ 	.byte	0x00, 0xf5, 0x21, 0x00


	//----- nvinfo : EIATTR_KPARAM_INFO
	.align		4
.L_71:
        /*0058*/ 	.byte	0x04, 0x17
        /*005a*/ 	.short	(.L_73 - .L_72)
.L_72:
        /*005c*/ 	.word	0x00000000
        /*0060*/ 	.short	0x0000
        /*0062*/ 	.short	0x0000
        /*0064*/ 	.byte	0x00, 0xf5, 0x21, 0x00


	//----- nvinfo : EIATTR_SPARSE_MMA_MASK
	.align		4
.L_73:
        /*0068*/ 	.byte	0x03, 0x50
        /*006a*/ 	.short	0x0000


	//----- nvinfo : EIATTR_MAXREG_COUNT
	.align		4
        /*006c*/ 	.byte	0x03, 0x1b
        /*006e*/ 	.short	0x00ff


	//----- nvinfo : EIATTR_MERCURY_ISA_VERSION
	.align		4
        /*0070*/ 	.byte	0x03, 0x5f
        /*0072*/ 	.short	0x0101


	//----- nvinfo : EIATTR_VRC_CTA_INIT_COUNT
	.align		4
        /*0074*/ 	.byte	0x02, 0x4a
	.zero		1
	.zero		1


	//----- nvinfo : EIATTR_EXIT_INSTR_OFFSETS
	.align		4
        /*0078*/ 	.byte	0x04, 0x1c
        /*007a*/ 	.short	(.L_75 - .L_74)


	//   ....[0]....
.L_74:
        /*007c*/ 	.word	0x00000070


	//   ....[1]....
        /*0080*/ 	.word	0x00000aa0


	//----- nvinfo : EIATTR_CBANK_PARAM_SIZE
	.align		4
.L_75:
        /*0084*/ 	.byte	0x03, 0x19
        /*0086*/ 	.short	0x0028


	//----- nvinfo : EIATTR_PARAM_CBANK
	.align		4
        /*0088*/ 	.byte	0x04, 0x0a
        /*008a*/ 	.short	(.L_77 - .L_76)
	.align		4
.L_76:
        /*008c*/ 	.word	index@(.nv.constant0._Z17fused_relu_0_cudaPKfS0_S0_Pfii)
        /*0090*/ 	.short	0x0380
        /*0092*/ 	.short	0x0028


	//----- nvinfo : EIATTR_SW_WAR
	.align		4
.L_77:
        /*0094*/ 	.byte	0x04, 0x36
        /*0096*/ 	.short	(.L_79 - .L_78)
.L_78:
        /*0098*/ 	.word	0x00000008
.L_79:


//--------------------- .nv.callgraph             --------------------------
	.section	.nv.callgraph,"",@"SHT_CUDA_CALLGRAPH"
	.align	4
	.sectionentsize	8
	.align		4
        /*0000*/ 	.word	0x00000000
	.align		4
        /*0004*/ 	.word	0xffffffff
	.align		4
        /*0008*/ 	.word	0x00000000
	.align		4
        /*000c*/ 	.word	0xfffffffe
	.align		4
        /*0010*/ 	.word	0x00000000
	.align		4
        /*0014*/ 	.word	0xfffffffd
	.align		4
        /*0018*/ 	.word	0x00000000
	.align		4
        /*001c*/ 	.word	0xfffffffc


//--------------------- .text._Z7softmaxPfS_i     --------------------------
	.section	.text._Z7softmaxPfS_i,"ax",@progbits
	.align	128
        .global         _Z7softmaxPfS_i
        .type           _Z7softmaxPfS_i,@function
        .size           _Z7softmaxPfS_i,(.L_x_39 - _Z7softmaxPfS_i)
        .other          _Z7softmaxPfS_i,@"STO_CUDA_ENTRY STV_DEFAULT"
_Z7softmaxPfS_i:
.text._Z7softmaxPfS_i:
[----:B------:R-:W-:Y:S01]  /*0000*/  LDC R1, c[0x0][0x37c] ;  /* 0x0000df00ff017b82 */ /* 0x000fe20000000800 */
[----:B------:R-:W0:Y:S01]  /*0010*/  S2R R9, SR_TID.X ;  /* 0x0000000000097919 */ /* 0x000e220000002100 */
[----:B------:R-:W1:Y:S01]  /*0020*/  LDCU UR9, c[0x0][0x390] ;  /* 0x00007200ff0977ac */ /* 0x000e620008000800 */
[----:B------:R-:W-:Y:S01]  /*0030*/  BSSY.RECONVERGENT B0, `(.L_x_0) ;  /* 0x0000013000007945 */ /* 0x000fe20003800200 */
[----:B------:R-:W-:Y:S01]  /*0040*/  IMAD.MOV.U32 R0, RZ, RZ, -0x800001 ;  /* 0xff7fffffff007424 */ /* 0x000fe200078e00ff */
[----:B------:R-:W2:Y:S01]  /*0050*/  LDCU.64 UR6, c[0x0][0x358] ;  /* 0x00006b00ff0677ac */ /* 0x000ea20008000a00 */
[C---:B0-----:R-:W-:Y:S02]  /*0060*/  ISETP.NE.AND P0, PT, R9.reuse, RZ, PT ;  /* 0x000000ff0900720c */ /* 0x041fe40003f05270 */
[C---:B------:R-:W-:Y:S02]  /*0070*/  ISETP.NE.AND P1, PT, R9.reuse, RZ, PT ;  /* 0x000000ff0900720c */ /* 0x040fe40003f25270 */
[----:B-1----:R-:W-:-:S09]  /*0080*/  ISETP.GE.AND P2, PT, R9, UR9, PT ;  /* 0x0000000909007c0c */ /* 0x002fd2000bf46270 */
[----:B------:R-:W0:Y:S02]  /*0090*/  @!P0 S2R R11, SR_CgaCtaId ;  /* 0x00000000000b8919 */ /* 0x000e240000008800 */
[----:B------:R-:W1:Y:S02]  /*00a0*/  @!P1 S2R R8, SR_CgaCtaId ;  /* 0x0000000000089919 */ /* 0x000e640000008800 */
[----:B--2---:R-:W-:Y:S05]  /*00b0*/  @P2 BRA `(.L_x_1) ;  /* 0x0000000000282947 */ /* 0x004fea0003800000 */
[----:B------:R-:W2:Y:S01]  /*00c0*/  LDC R6, c[0x0][0x360] ;  /* 0x0000d800ff067b82 */ /* 0x000ea20000000800 */
[----:B------:R-:W-:Y:S02]  /*00d0*/  IMAD.MOV.U32 R0, RZ, RZ, -0x800001 ;  /* 0xff7fffffff007424 */ /* 0x000fe400078e00ff */
[----:B------:R-:W-:-:S05]  /*00e0*/  IMAD.MOV.U32 R7, RZ, RZ, R9 ;  /* 0x000000ffff077224 */ /* 0x000fca00078e0009 */
[----:B------:R-:W3:Y:S02]  /*00f0*/  LDC.64 R4, c[0x0][0x380] ;  /* 0x0000e000ff047b82 */ /* 0x000ee40000000a00 */
.L_x_2:
[----:B---3--:R-:W-:-:S06]  /*0100*/  IMAD.WIDE R2, R7, 0x4, R4 ;  /* 0x0000000407027825 */ /* 0x008fcc00078e0204 */
[----:B------:R-:W3:Y:S01]  /*0110*/  LDG.E R3, desc[UR6][R2.64] ;  /* 0x0000000602037981 */ /* 0x000ee2000c1e1900 */
[----:B--2---:R-:W-:-:S05]  /*0120*/  IMAD.IADD R7, R6, 0x1, R7 ;  /* 0x0000000106077824 */ /* 0x004fca00078e0207 */
[----:B------:R-:W-:Y:S02]  /*0130*/  ISETP.GE.AND P2, PT, R7, UR9, PT ;  /* 0x0000000907007c0c */ /* 0x000fe4000bf46270 */
[----:B---3--:R-:W-:-:S11]  /*0140*/  FMNMX R0, R3, R0, !PT ;  /* 0x0000000003007209 */ /* 0x008fd60007800000 */
[----:B------:R-:W-:Y:S05]  /*0150*/  @!P2 BRA `(.L_x_2) ;  /* 0xfffffffc00e8a947 */ /* 0x000fea000383ffff */
.L_x_1:
[----:B------:R-:W-:Y:S05]  /*0160*/  BSYNC.RECONVERGENT B0 ;  /* 0x0000000000007941 */ /* 0x000fea0003800200 */
.L_x_0:
[----:B------:R-:W2:Y:S01]  /*0170*/  LDCU UR8, c[0x0][0x360] ;  /* 0x00006c00ff0877ac */ /* 0x000ea20008000800 */
[----:B------:R-:W-:Y:S02]  /*0180*/  @!P0 MOV R2, 0x400 ;  /* 0x0000040000028802 */ /* 0x000fe40000000f00 */
[----:B------:R-:W-:Y:S02]  /*0190*/  @!P1 MOV R3, 0x400 ;  /* 0x0000040000039802 */ /* 0x000fe40000000f00 */
[C---:B------:R-:W-:Y:S02]  /*01a0*/  ISETP.GE.AND P4, PT, R9.reuse, UR9, PT ;  /* 0x0000000909007c0c */ /* 0x040fe4000bf86270 */
[----:B------:R-:W-:Y:S02]  /*01b0*/  ISETP.GE.AND P2, PT, R9, UR9, PT ;  /* 0x0000000909007c0c */ /* 0x000fe4000bf46270 */
[----:B0-----:R-:W-:Y:S02]  /*01c0*/  @!P0 LEA R7, R11, R2, 0x18 ;  /* 0x000000020b078211 */ /* 0x001fe400078ec0ff */
[----:B-1----:R-:W-:Y:S01]  /*01d0*/  @!P1 LEA R15, R8, R3, 0x18 ;  /* 0x00000003080f9211 */ /* 0x002fe200078ec0ff */
[----:B--2---:R-:W-:-:S09]  /*01e0*/  UISETP.GE.U32.AND UP0, UPT, UR8, 0x2, UPT ;  /* 0x000000020800788c */ /* 0x004fd2000bf06070 */
[----:B------:R-:W-:Y:S05]  /*01f0*/  BRA.U !UP0, `(.L_x_3) ;  /* 0x00000001081c7547 */ /* 0x000fea000b800000 */
[----:B------:R-:W-:-:S07]  /*0200*/  IMAD.U32 R2, RZ, RZ, UR8 ;  /* 0x00000008ff027e24 */ /* 0x000fce000f8e00ff */
.L_x_4:
[----:B------:R-:W-:Y:S02]  /*0210*/  SHF.R.U32.HI R3, RZ, 0x1, R2 ;  /* 0x00000001ff037819 */ /* 0x000fe40000011602 */
[----:B------:R-:W-:Y:S02]  /*0220*/  ISETP.GT.U32.AND P3, PT, R2, 0x3, PT ;  /* 0x000000030200780c */ /* 0x000fe40003f64070 */
[----:B------:R-:W-:Y:S01]  /*0230*/  MOV R2, R3 ;  /* 0x0000000300027202 */ /* 0x000fe20000000f00 */
[----:B------:R-:W0:Y:S02]  /*0240*/  SHFL.DOWN PT, R5, R0, R3, 0x1f ;  /* 0x08001f0300057589 */ /* 0x000e2400000e0000 */
[----:B0-----:R-:W-:-:S08]  /*0250*/  FMNMX R0, R5, R0, !PT ;  /* 0x0000000005007209 */ /* 0x001fd00007800000 */
[----:B------:R-:W-:Y:S05]  /*0260*/  @P3 BRA `(.L_x_4) ;  /* 0xfffffffc00e83947 */ /* 0x000fea000383ffff */
.L_x_3:
[----:B------:R0:W-:Y:S01]  /*0270*/  @!P0 STS [R7], R0 ;  /* 0x0000000007008388 */ /* 0x0001e20000000800 */
[----:B------:R-:W-:Y:S01]  /*0280*/  BSSY.RECONVERGENT B0, `(.L_x_5) ;  /* 0x000001b000007945 */ /* 0x000fe20003800200 */
[----:B------:R-:W-:Y:S01]  /*0290*/  IMAD.MOV.U32 R6, RZ, RZ, RZ ;  /* 0x000000ffff067224 */ /* 0x000fe200078e00ff */
[----:B------:R-:W-:Y:S06]  /*02a0*/  BAR.SYNC.DEFER_BLOCKING 0x0 ;  /* 0x0000000000007b1d */ /* 0x000fec0000010000 */
[----:B------:R-:W-:Y:S05]  /*02b0*/  @P4 BRA `(.L_x_6) ;  /* 0x00000000005c4947 */ /* 0x000fea0003800000 */
[----:B------:R-:W1:Y:S01]  /*02c0*/  S2UR UR5, SR_CgaCtaId ;  /* 0x00000000000579c3 */ /* 0x000e620000008800 */
[----:B------:R-:W-:Y:S01]  /*02d0*/  UMOV UR4, 0x400 ;  /* 0x0000040000047882 */ /* 0x000fe20000000000 */
[----:B------:R-:W-:Y:S02]  /*02e0*/  IMAD.MOV.U32 R6, RZ, RZ, RZ ;  /* 0x000000ffff067224 */ /* 0x000fe400078e00ff */
[----:B0-----:R-:W-:-:S04]  /*02f0*/  IMAD.MOV.U32 R7, RZ, RZ, R9 ;  /* 0x000000ffff077224 */ /* 0x001fc800078e0009 */
[----:B------:R-:W0:Y:S01]  /*0300*/  LDC.64 R2, c[0x0][0x380] ;  /* 0x0000e000ff027b82 */ /* 0x000e220000000a00 */
[----:B-1----:R-:W-:-:S09]  /*0310*/  ULEA UR4, UR5, UR4, 0x18 ;  /* 0x0000000405047291 */ /* 0x002fd2000f8ec0ff */
[----:B------:R-:W1:Y:S03]  /*0320*/  LDS R0, [UR4] ;  /* 0x00000004ff007984 */ /* 0x000e660008000800 */
.L_x_7:
[----:B0-----:R-:W-:-:S06]  /*0330*/  IMAD.WIDE R4, R7, 0x4, R2 ;  /* 0x0000000407047825 */ /* 0x001fcc00078e0202 */
[----:B------:R-:W1:Y:S01]  /*0340*/  LDG.E R5, desc[UR6][R4.64] ;  /* 0x0000000604057981 */ /* 0x000e62000c1e1900 */
[----:B------:R-:W-:Y:S02]  /*0350*/  HFMA2 R13, -RZ, RZ, 3.7421875, 0 ;  /* 0x437c0000ff0d7431 */ /* 0x000fe400000001ff */
[----:B------:R-:W-:Y:S02]  /*0360*/  IMAD.MOV.U32 R11, RZ, RZ, 0x3bbb989d ;  /* 0x3bbb989dff0b7424 */ /* 0x000fe400078e00ff */
[----:B------:R-:W-:-:S05]  /*0370*/  VIADD R7, R7, UR8 ;  /* 0x0000000807077c36 */ /* 0x000fca0008000000 */
[----:B------:R-:W-:Y:S01]  /*0380*/  ISETP.GE.AND P0, PT, R7, UR9, PT ;  /* 0x0000000907007c0c */ /* 0x000fe2000bf06270 */
[----:B-1----:R-:W-:-:S04]  /*0390*/  FADD R8, -R0, R5 ;  /* 0x0000000500087221 */ /* 0x002fc80000000100 */
[----:B------:R-:W-:-:S04]  /*03a0*/  FFMA.SAT R10, R8, R11, 0.5 ;  /* 0x3f000000080a7423 */ /* 0x000fc8000000200b */
[----:B------:R-:W-:-:S04]  /*03b0*/  FFMA.RM R10, R10, R13, 12582913 ;  /* 0x4b4000010a0a7423 */ /* 0x000fc8000000400d */
[C---:B------:R-:W-:Y:S01]  /*03c0*/  FADD R11, R10.reuse, -12583039 ;  /* 0xcb40007f0a0b7421 */ /* 0x040fe20000000000 */
[----:B------:R-:W-:-:S03]  /*03d0*/  IMAD.SHL.U32 R5, R10, 0x800000, RZ ;  /* 0x008000000a057824 */ /* 0x000fc600078e00ff */
[----:B------:R-:W-:-:S04]  /*03e0*/  FFMA R11, R8, 1.4426950216293334961, -R11 ;  /* 0x3fb8aa3b080b7823 */ /* 0x000fc8000000080b */
[----:B------:R-:W-:-:S06]  /*03f0*/  FFMA R11, R8, 1.925963033500011079e-08, R11 ;  /* 0x32a57060080b7823 */ /* 0x000fcc000000000b */
[----:B------:R-:W0:Y:S02]  /*0400*/  MUFU.EX2 R11, R11 ;  /* 0x0000000b000b7308 */ /* 0x000e240000000800 */
[----:B0-----:R-:W-:Y:S01]  /*0410*/  FFMA R6, R5, R11, R6 ;  /* 0x0000000b05067223 */ /* 0x001fe20000000006 */
[----:B------:R-:W-:Y:S06]  /*0420*/  @!P0 BRA `(.L_x_7) ;  /* 0xfffffffc00c08947 */ /* 0x000fec000383ffff */
.L_x_6:
[----:B------:R-:W-:Y:S05]  /*0430*/  BSYNC.RECONVERGENT B0 ;  /* 0x0000000000007941 */ /* 0x000fea0003800200 */
.L_x_5:
[----:B------:R-:W-:Y:S05]  /*0440*/  BRA.U !UP0, `(.L_x_8) ;  /* 0x00000001081c7547 */ /* 0x000fea000b800000 */
[----:B0-----:R-:W-:-:S07]  /*0450*/  IMAD.U32 R0, RZ, RZ, UR8 ;  /* 0x00000008ff007e24 */ /* 0x001fce000f8e00ff */
.L_x_9:
[----:B------:R-:W-:Y:S02]  /*0460*/  SHF.R.U32.HI R3, RZ, 0x1, R0 ;  /* 0x00000001ff037819 */ /* 0x000fe40000011600 */
[----:B------:R-:W-:-:S03]  /*0470*/  ISETP.GT.U32.AND P0, PT, R0, 0x3, PT ;  /* 0x000000030000780c */ /* 0x000fc60003f04070 */
[----:B------:R-:W0:Y:S01]  /*0480*/  SHFL.DOWN PT, R5, R6, R3, 0x1f ;  /* 0x08001f0306057589 */ /* 0x000e2200000e0000 */
[----:B------:R-:W-:Y:S02]  /*0490*/  IMAD.MOV.U32 R0, RZ, RZ, R3 ;  /* 0x000000ffff007224 */ /* 0x000fe400078e0003 */
[----:B0-----:R-:W-:-:S07]  /*04a0*/  FADD R6, R5, R6 ;  /* 0x0000000605067221 */ /* 0x001fce0000000000 */
[----:B------:R-:W-:Y:S05]  /*04b0*/  @P0 BRA `(.L_x_9) ;  /* 0xfffffffc00e80947 */ /* 0x000fea000383ffff */
.L_x_8:
[----:B------:R1:W-:Y:S01]  /*04c0*/  @!P1 STS [R15+0x4], R6 ;  /* 0x000004060f009388 */ /* 0x0003e20000000800 */
[----:B------:R-:W-:Y:S06]  /*04d0*/  BAR.SYNC.DEFER_BLOCKING 0x0 ;  /* 0x0000000000007b1d */ /* 0x000fec0000010000 */
[----:B------:R-:W-:Y:S05]  /*04e0*/  @P2 EXIT ;  /* 0x000000000000294d */ /* 0x000fea0003800000 */
[----:B------:R-:W2:Y:S01]  /*04f0*/  S2UR UR5, SR_CgaCtaId ;  /* 0x00000000000579c3 */ /* 0x000ea20000008800 */
[----:B------:R-:W-:-:S07]  /*0500*/  UMOV UR4, 0x400 ;  /* 0x0000040000047882 */ /* 0x000fce0000000000 */
[----:B------:R-:W3:Y:S08]  /*0510*/  LDC.64 R4, c[0x0][0x380] ;  /* 0x0000e000ff047b82 */ /* 0x000ef00000000a00 */
[----:B01----:R-:W0:Y:S01]  /*0520*/  LDC.64 R6, c[0x0][0x388] ;  /* 0x0000e200ff067b82 */ /* 0x003e220000000a00 */
[----:B--2---:R-:W-:-:S09]  /*0530*/  ULEA UR4, UR5, UR4, 0x18 ;  /* 0x0000000405047291 */ /* 0x004fd2000f8ec0ff */
[----:B------:R-:W1:Y:S02]  /*0540*/  LDS.64 R2, [UR4] ;  /* 0x00000004ff027984 */ /* 0x000e640008000a00 */
[----:B------:R-:W2:Y:S02]  /*0550*/  LDCU UR4, c[0x0][0x390] ;  /* 0x00007200ff0477ac */ /* 0x000ea40008000800 */
.L_x_12:
[----:B---3--:R-:W-:-:S06]  /*0560*/  IMAD.WIDE R10, R9, 0x4, R4 ;  /* 0x00000004090a7825 */ /* 0x008fcc00078e0204 */
[----:B------:R-:W3:Y:S01]  /*0570*/  LDG.E R11, desc[UR6][R10.64] ;  /* 0x000000060a0b7981 */ /* 0x000ee2000c1e1900 */
[----:B------:R-:W-:Y:S01]  /*0580*/  MOV R13, 0x3bbb989d ;  /* 0x3bbb989d000d7802 */ /* 0x000fe20000000f00 */
[----:B------:R-:W-:Y:S01]  /*0590*/  IMAD.MOV.U32 R15, RZ, RZ, 0x437c0000 ;  /* 0x437c0000ff0f7424 */ /* 0x000fe200078e00ff */
[----:B-1----:R-:W1:Y:S01]  /*05a0*/  MUFU.RCP R12, R3 ;  /* 0x00000003000c7308 */ /* 0x002e620000001000 */
[----:B------:R-:W-:Y:S01]  /*05b0*/  BSSY.RECONVERGENT B0, `(.L_x_10) ;  /* 0x0000014000007945 */ /* 0x000fe20003800200 */
[----:B---3--:R-:W-:Y:S01]  /*05c0*/  FADD R0, -R2, R11 ;  /* 0x0000000b02007221 */ /* 0x008fe20000000100 */
[----:B-1----:R-:W-:-:S03]  /*05d0*/  FFMA R11, R12, -R3, 1 ;  /* 0x3f8000000c0b7423 */ /* 0x002fc60000000803 */
[----:B------:R-:W-:Y:S01]  /*05e0*/  FFMA.SAT R8, R0, R13, 0.5 ;  /* 0x3f00000000087423 */ /* 0x000fe2000000200d */
[----:B------:R-:W-:-:S03]  /*05f0*/  FFMA R11, R12, R11, R12 ;  /* 0x0000000b0c0b7223 */ /* 0x000fc6000000000c */
[----:B------:R-:W-:-:S04]  /*0600*/  FFMA.RM R8, R8, R15, 12582913 ;  /* 0x4b40000108087423 */ /* 0x000fc8000000400f */
[----:B------:R-:W-:-:S04]  /*0610*/  FADD R13, R8, -12583039 ;  /* 0xcb40007f080d7421 */ /* 0x000fc80000000000 */
[----:B------:R-:W-:-:S04]  /*0620*/  FFMA R13, R0, 1.4426950216293334961, -R13 ;  /* 0x3fb8aa3b000d7823 */ /* 0x000fc8000000080d */
[----:B------:R-:W-:Y:S01]  /*0630*/  FFMA R13, R0, 1.925963033500011079e-08, R13 ;  /* 0x32a57060000d7823 */ /* 0x000fe2000000000d */
[----:B------:R-:W-:-:S05]  /*0640*/  IMAD.SHL.U32 R0, R8, 0x800000, RZ ;  /* 0x0080000008007824 */ /* 0x000fca00078e00ff */
[----:B------:R-:W1:Y:S02]  /*0650*/  MUFU.EX2 R13, R13 ;  /* 0x0000000d000d7308 */ /* 0x000e640000000800 */
[----:B-1----:R-:W-:-:S06]  /*0660*/  FMUL R0, R0, R13 ;  /* 0x0000000d00007220 */ /* 0x002fcc0000400000 */
[----:B------:R-:W1:Y:S01]  /*0670*/  FCHK P0, R0, R3 ;  /* 0x0000000300007302 */ /* 0x000e620000000000 */
[----:B------:R-:W-:-:S04]  /*0680*/  FFMA R8, R0, R11, RZ ;  /* 0x0000000b00087223 */ /* 0x000fc800000000ff */
[----:B------:R-:W-:-:S04]  /*0690*/  FFMA R10, R8, -R3, R0 ;  /* 0x80000003080a7223 */ /* 0x000fc80000000000 */
[----:B------:R-:W-:Y:S01]  /*06a0*/  FFMA R15, R11, R10, R8 ;  /* 0x0000000a0b0f7223 */ /* 0x000fe20000000008 */
[----:B-1----:R-:W-:Y:S06]  /*06b0*/  @!P0 BRA `(.L_x_11) ;  /* 0x00000000000c8947 */ /* 0x002fec0003800000 */
[----:B------:R-:W-:-:S07]  /*06c0*/  MOV R8, 0x6e0 ;  /* 0x000006e000087802 */ /* 0x000fce0000000f00 */
[----:B0-2---:R-:W-:Y:S05]  /*06d0*/  CALL.REL.NOINC `($__internal_0_$__cuda_sm3x_div_rn_noftz_f32_slowpath) ;  /* 0x0000000000207944 */ /* 0x005fea0003c00000 */
[----:B------:R-:W-:-:S07]  /*06e0*/  IMAD.MOV.U32 R15, RZ, RZ, R0 ;  /* 0x000000ffff0f7224 */ /* 0x000fce00078e0000 */
.L_x_11:
[----:B--2---:R-:W-:Y:S05]  /*06f0*/  BSYNC.RECONVERGENT B0 ;  /* 0x0000000000007941 */ /* 0x004fea0003800200 */
.L_x_10:
[----:B0-----:R-:W-:-:S04]  /*0700*/  IMAD.WIDE R10, R9, 0x4, R6 ;  /* 0x00000004090a7825 */ /* 0x001fc800078e0206 */
[----:B------:R-:W-:Y:S01]  /*0710*/  VIADD R9, R9, UR8 ;  /* 0x0000000809097c36 */ /* 0x000fe20008000000 */
[----:B------:R4:W-:Y:S04]  /*0720*/  STG.E desc[UR6][R10.64], R15 ;  /* 0x0000000f0a007986 */ /* 0x0009e8000c101906 */
[----:B------:R-:W-:-:S13]  /*0730*/  ISETP.GE.AND P0, PT, R9, UR4, PT ;  /* 0x0000000409007c0c */ /* 0x000fda000bf06270 */
[----:B----4-:R-:W-:Y:S05]  /*0740*/  @!P0 BRA `(.L_x_12) ;  /* 0xfffffffc00848947 */ /* 0x010fea000383ffff */
[----:B------:R-:W-:Y:S05]  /*0750*/  EXIT ;  /* 0x000000000000794d */ /* 0x000fea0003800000 */
        .weak           $__internal_0_$__cuda_sm3x_div_rn_noftz_f32_slowpath
        .type           $__internal_0_$__cuda_sm3x_div_rn_noftz_f32_slowpath,@function
        .size           $__internal_0_$__cuda_sm3x_div_rn_noftz_f32_slowpath,(.L_x_39 - $__internal_0_$__cuda_sm3x_div_rn_noftz_f32_slowpath)
$__internal_0_$__cuda_sm3x_div_rn_noftz_f32_slowpath:
[--C-:B------:R-:W-:Y:S01]  /*0760*/  SHF.R.U32.HI R11, RZ, 0x17, R3.reuse ;  /* 0x00000017ff0b7819 */ /* 0x100fe20000011603 */
[----:B------:R-:W-:Y:S01]  /*0770*/  BSSY.RECONVERGENT B1, `(.L_x_13) ;  /* 0x0000064000017945 */ /* 0x000fe20003800200 */
[--C-:B------:R-:W-:Y:S01]  /*0780*/  SHF.R.U32.HI R10, RZ, 0x17, R0.reuse ;  /* 0x00000017ff0a7819 */ /* 0x100fe20000011600 */
[----:B------:R-:W-:Y:S01]  /*0790*/  IMAD.MOV.U32 R12, RZ, RZ, R0 ;  /* 0x000000ffff0c7224 */ /* 0x000fe200078e0000 */
[----:B------:R-:W-:Y:S01]  /*07a0*/  LOP3.LUT R11, R11, 0xff, RZ, 0xc0, !PT ;  /* 0x000000ff0b0b7812 */ /* 0x000fe200078ec0ff */
[----:B------:R-:W-:Y:S01]  /*07b0*/  IMAD.MOV.U32 R13, RZ, RZ, R3 ;  /* 0x000000ffff0d7224 */ /* 0x000fe200078e0003 */
[----:B------:R-:W-:Y:S02]  /*07c0*/  LOP3.LUT R16, R10, 0xff, RZ, 0xc0, !PT ;  /* 0x000000ff0a107812 */ /* 0x000fe400078ec0ff */
[----:B------:R-:W-:-:S03]  /*07d0*/  IADD3 R14, PT, PT, R11, -0x1, RZ ;  /* 0xffffffff0b0e7810 */ /* 0x000fc60007ffe0ff */
[----:B------:R-:W-:Y:S01]  /*07e0*/  VIADD R15, R16, 0xffffffff ;  /* 0xffffffff100f7836 */ /* 0x000fe20000000000 */
[----:B------:R-:W-:-:S04]  /*07f0*/  ISETP.GT.U32.AND P0, PT, R14, 0xfd, PT ;  /* 0x000000fd0e00780c */ /* 0x000fc80003f04070 */
[----:B------:R-:W-:-:S13]  /*0800*/  ISETP.GT.U32.OR P0, PT, R15, 0xfd, P0 ;  /* 0x000000fd0f00780c */ /* 0x000fda0000704470 */
[----:B------:R-:W-:Y:S01]  /*0810*/  @!P0 IMAD.MOV.U32 R10, RZ, RZ, RZ ;  /* 0x000000ffff0a8224 */ /* 0x000fe200078e00ff */
[----:B------:R-:W-:Y:S06]  /*0820*/  @!P0 BRA `(.L_x_14) ;  /* 0x00000000005c8947 */ /* 0x000fec0003800000 */
[----:B------:R-:W-:Y:S02]  /*0830*/  FSETP.GTU.FTZ.AND P1, PT, |R3|, +INF , PT ;  /* 0x7f8000000300780b */ /* 0x000fe40003f3c200 */
[----:B------:R-:W-:-:S04]  /*0840*/  FSETP.GTU.FTZ.AND P0, PT, |R0|, +INF , PT ;  /* 0x7f8000000000780b */ /* 0x000fc80003f1c200 */
[----:B------:R-:W-:-:S13]  /*0850*/  PLOP3.LUT P0, PT, P0, P1, PT, 0xf8, 0x8f ;  /* 0x00000000008f781c */ /* 0x000fda0000703f70 */
[----:B------:R-:W-:Y:S05]  /*0860*/  @P0 BRA `(.L_x_15) ;  /* 0x00000004004c0947 */ /* 0x000fea0003800000 */
[----:B------:R-:W-:-:S13]  /*0870*/  LOP3.LUT P0, RZ, R13, 0x7fffffff, R12, 0xc8, !PT ;  /* 0x7fffffff0dff7812 */ /* 0x000fda000780c80c */
[----:B------:R-:W-:Y:S05]  /*0880*/  @!P0 BRA `(.L_x_16) ;  /* 0x00000004003c8947 */ /* 0x000fea0003800000 */
[C---:B------:R-:W-:Y:S02]  /*0890*/  FSETP.NEU.FTZ.AND P2, PT, |R0|.reuse, +INF , PT ;  /* 0x7f8000000000780b */ /* 0x040fe40003f5d200 */
[----:B------:R-:W-:Y:S02]  /*08a0*/  FSETP.NEU.FTZ.AND P1, PT, |R3|, +INF , PT ;  /* 0x7f8000000300780b */ /* 0x000fe40003f3d200 */
[----:B------:R-:W-:-:S11]  /*08b0*/  FSETP.NEU.FTZ.AND P0, PT, |R0|, +INF , PT ;  /* 0x7f8000000000780b */ /* 0x000fd60003f1d200 */
[----:B------:R-:W-:Y:S05]  /*08c0*/  @!P1 BRA !P2, `(.L_x_16) ;  /* 0x00000004002c9947 */ /* 0x000fea0005000000 */
[----:B------:R-:W-:-:S04]  /*08d0*/  LOP3.LUT P2, RZ, R12, 0x7fffffff, RZ, 0xc0, !PT ;  /* 0x7fffffff0cff7812 */ /* 0x000fc8000784c0ff */
[----:B------:R-:W-:-:S13]  /*08e0*/  PLOP3.LUT P1, PT, P1, P2, PT, 0x2f, 0xf2 ;  /* 0x0000000000f2781c */ /* 0x000fda0000f24577 */
[----:B------:R-:W-:Y:S05]  /*08f0*/  @P1 BRA `(.L_x_17) ;  /* 0x0000000400181947 */ /* 0x000fea0003800000 */
[----:B------:R-:W-:-:S04]  /*0900*/  LOP3.LUT P1, RZ, R13, 0x7fffffff, RZ, 0xc0, !PT ;  /* 0x7fffffff0dff7812 */ /* 0x000fc8000782c0ff */
[----:B------:R-:W-:-:S13]  /*0910*/  PLOP3.LUT P0, PT, P0, P1, PT, 0x2f, 0xf2 ;  /* 0x0000000000f2781c */ /* 0x000fda0000702577 */
[----:B------:R-:W-:Y:S05]  /*0920*/  @P0 BRA `(.L_x_18) ;  /* 0x0000000400000947 */ /* 0x000fea0003800000 */
[----:B------:R-:W-:Y:S02]  /*0930*/  ISETP.GE.AND P0, PT, R15, RZ, PT ;  /* 0x000000ff0f00720c */ /* 0x000fe40003f06270 */
[----:B------:R-:W-:-:S11]  /*0940*/  ISETP.GE.AND P1, PT, R14, RZ, PT ;  /* 0x000000ff0e00720c */ /* 0x000fd60003f26270 */
[----:B------:R-:W-:Y:S01]  /*0950*/  @P0 MOV R10, RZ ;  /* 0x000000ff000a0202 */ /* 0x000fe20000000f00 */
[----:B------:R-:W-:Y:S02]  /*0960*/  @!P0 IMAD.MOV.U32 R10, RZ, RZ, -0x40 ;  /* 0xffffffc0ff0a8424 */ /* 0x000fe400078e00ff */
[----:B------:R-:W-:Y:S01]  /*0970*/  @!P0 FFMA R12, R0, 1.84467440737095516160e+19, RZ ;  /* 0x5f800000000c8823 */ /* 0x000fe200000000ff */
[----:B------:R-:W-:Y:S01]  /*0980*/  @!P1 FFMA R13, R3, 1.84467440737095516160e+19, RZ ;  /* 0x5f800000030d9823 */ /* 0x000fe200000000ff */
[----:B------:R-:W-:-:S07]  /*0990*/  @!P1 VIADD R10, R10, 0x40 ;  /* 0x000000400a0a9836 */ /* 0x000fce0000000000 */
.L_x_14:
[----:B------:R-:W-:Y:S01]  /*09a0*/  LEA R0, R11, 0xc0800000, 0x17 ;  /* 0xc08000000b007811 */ /* 0x000fe200078eb8ff */
[----:B------:R-:W-:Y:S04]  /*09b0*/  BSSY.RECONVERGENT B2, `(.L_x_19) ;  /* 0x0000036000027945 */ /* 0x000fe80003800200 */
[----:B------:R-:W-:Y:S02]  /*09c0*/  IMAD.IADD R14, R13, 0x1, -R0 ;  /* 0x000000010d0e7824 */ /* 0x000fe400078e0a00 */
[----:B------:R-:W-:Y:S02]  /*09d0*/  VIADD R13, R16, 0xffffff81 ;  /* 0xffffff81100d7836 */ /* 0x000fe40000000000 */
[----:B------:R-:W0:Y:S01]  /*09e0*/  MUFU.RCP R15, R14 ;  /* 0x0000000e000f7308 */ /* 0x000e220000001000 */
[----:B------:R-:W-:Y:S01]  /*09f0*/  FADD.FTZ R17, -R14, -RZ ;  /* 0x800000ff0e117221 */ /* 0x000fe20000010100 */
[C---:B------:R-:W-:Y:S01]  /*0a00*/  IMAD R0, R13.reuse, -0x800000, R12 ;  /* 0xff8000000d007824 */ /* 0x040fe200078e020c */
[----:B------:R-:W-:-:S04]  /*0a10*/  IADD3 R13, PT, PT, R13, 0x7f, -R11 ;  /* 0x0000007f0d0d7810 */ /* 0x000fc80007ffe80b */
[----:B------:R-:W-:Y:S01]  /*0a20*/  IADD3 R13, PT, PT, R13, R10, RZ ;  /* 0x0000000a0d0d7210 */ /* 0x000fe20007ffe0ff */
[----:B0-----:R-:W-:-:S04]  /*0a30*/  FFMA R16, R15, R17, 1 ;  /* 0x3f8000000f107423 */ /* 0x001fc80000000011 */
[----:B------:R-:W-:-:S04]  /*0a40*/  FFMA R19, R15, R16, R15 ;  /* 0x000000100f137223 */ /* 0x000fc8000000000f */
[----:B------:R-:W-:-:S04]  /*0a50*/  FFMA R12, R0, R19, RZ ;  /* 0x00000013000c7223 */ /* 0x000fc800000000ff */
[----:B------:R-:W-:-:S04]  /*0a60*/  FFMA R15, R17, R12, R0 ;  /* 0x0000000c110f7223 */ /* 0x000fc80000000000 */
[----:B------:R-:W-:-:S04]  /*0a70*/  FFMA R16, R19, R15, R12 ;  /* 0x0000000f13107223 */ /* 0x000fc8000000000c */
[----:B------:R-:W-:-:S04]  /*0a80*/  FFMA R17, R17, R16, R0 ;  /* 0x0000001011117223 */ /* 0x000fc80000000000 */
[----:B------:R-:W-:-:S05]  /*0a90*/  FFMA R0, R19, R17, R16 ;  /* 0x0000001113007223 */ /* 0x000fca0000000010 */
[----:B------:R-:W-:-:S04]  /*0aa0*/  SHF.R.U32.HI R11, RZ, 0x17, R0 ;  /* 0x00000017ff0b7819 */ /* 0x000fc80000011600 */
[----:B------:R-:W-:-:S05]  /*0ab0*/  LOP3.LUT R11, R11, 0xff, RZ, 0xc0, !PT ;  /* 0x000000ff0b0b7812 */ /* 0x000fca00078ec0ff */
[----:B------:R-:W-:-:S04]  /*0ac0*/  IMAD.IADD R14, R11, 0x1, R13 ;  /* 0x000000010b0e7824 */ /* 0x000fc800078e020d */
[----:B------:R-:W-:-:S05]  /*0ad0*/  VIADD R10, R14, 0xffffffff ;  /* 0xffffffff0e0a7836 */ /* 0x000fca0000000000 */
[----:B------:R-:W-:-:S13]  /*0ae0*/  ISETP.GE.U32.AND P0, PT, R10, 0xfe, PT ;  /* 0x000000fe0a00780c */ /* 0x000fda0003f06070 */
[----:B------:R-:W-:Y:S05]  /*0af0*/  @!P0 BRA `(.L_x_20) ;  /* 0x0000000000808947 */ /* 0x000fea0003800000 */
[----:B------:R-:W-:-:S13]  /*0b00*/  ISETP.GT.AND P0, PT, R14, 0xfe, PT ;  /* 0x000000fe0e00780c */ /* 0x000fda0003f04270 */
[----:B------:R-:W-:Y:S05]  /*0b10*/  @P0 BRA `(.L_x_21) ;  /* 0x00000000006c0947 */ /* 0x000fea0003800000 */
[----:B------:R-:W-:-:S13]  /*0b20*/  ISETP.GE.AND P0, PT, R14, 0x1, PT ;  /* 0x000000010e00780c */ /* 0x000fda0003f06270 */
[----:B------:R-:W-:Y:S05]  /*0b30*/  @P0 BRA `(.L_x_22) ;  /* 0x0000000000740947 */ /* 0x000fea0003800000 */
[----:B------:R-:W-:Y:S02]  /*0b40*/  ISETP.GE.AND P0, PT, R14, -0x18, PT ;  /* 0xffffffe80e00780c */ /* 0x000fe40003f06270 */
[----:B------:R-:W-:-:S11]  /*0b50*/  LOP3.LUT R0, R0, 0x80000000, RZ, 0xc0, !PT ;  /* 0x8000000000007812 */ /* 0x000fd600078ec0ff */
[----:B------:R-:W-:Y:S05]  /*0b60*/  @!P0 BRA `(.L_x_22) ;  /* 0x0000000000688947 */ /* 0x000fea0003800000 */
[CCC-:B------:R-:W-:Y:S01]  /*0b70*/  FFMA.RZ R10, R19.reuse, R17.reuse, R16.reuse ;  /* 0x00000011130a7223 */ /* 0x1c0fe2000000c010 */
[C---:B------:R-:W-:Y:S02]  /*0b80*/  VIADD R13, R14.reuse, 0x20 ;  /* 0x000000200e0d7836 */ /* 0x040fe40000000000 */
[CCC-:B------:R-:W-:Y:S01]  /*0b90*/  FFMA.RM R11, R19.reuse, R17.reuse, R16.reuse ;  /* 0x00000011130b7223 */ /* 0x1c0fe20000004010 */
[----:B------:R-:W-:Y:S02]  /*0ba0*/  ISETP.NE.AND P2, PT, R14, RZ, PT ;  /* 0x000000ff0e00720c */ /* 0x000fe40003f45270 */
[----:B------:R-:W-:Y:S01]  /*0bb0*/  LOP3.LUT R12, R10, 0x7fffff, RZ, 0xc0, !PT ;  /* 0x007fffff0a0c7812 */ /* 0x000fe200078ec0ff */
[----:B------:R-:W-:Y:S01]  /*0bc0*/  FFMA.RP R10, R19, R17, R16 ;  /* 0x00000011130a7223 */ /* 0x000fe20000008010 */
[----:B------:R-:W-:Y:S01]  /*0bd0*/  ISETP.NE.AND P1, PT, R14, RZ, PT ;  /* 0x000000ff0e00720c */ /* 0x000fe20003f25270 */
[----:B------:R-:W-:Y:S01]  /*0be0*/  IMAD.MOV R14, RZ, RZ, -R14 ;  /* 0x000000ffff0e7224 */ /* 0x000fe200078e0a0e */
[----:B------:R-:W-:-:S02]  /*0bf0*/  LOP3.LUT R12, R12, 0x800000, RZ, 0xfc, !PT ;  /* 0x008000000c0c7812 */ /* 0x000fc400078efcff */
[----:B------:R-:W-:Y:S02]  /*0c00*/  FSETP.NEU.FTZ.AND P0, PT, R10, R11, PT ;  /* 0x0000000b0a00720b */ /* 0x000fe40003f1d000 */
[----:B------:R-:W-:Y:S02]  /*0c10*/  SHF.L.U32 R13, R12, R13, RZ ;  /* 0x0000000d0c0d7219 */ /* 0x000fe400000006ff */
[----:B------:R-:W-:Y:S02]  /*0c20*/  SEL R11, R14, RZ, P2 ;  /* 0x000000ff0e0b7207 */ /* 0x000fe40001000000 */
[----:B------:R-:W-:Y:S02]  /*0c30*/  ISETP.NE.AND P1, PT, R13, RZ, P1 ;  /* 0x000000ff0d00720c */ /* 0x000fe40000f25270 */
[----:B------:R-:W-:Y:S02]  /*0c40*/  SHF.R.U32.HI R11, RZ, R11, R12 ;  /* 0x0000000bff0b7219 */ /* 0x000fe4000001160c */
[----:B------:R-:W-:-:S02]  /*0c50*/  PLOP3.LUT P0, PT, P0, P1, PT, 0xf8, 0x8f ;  /* 0x00000000008f781c */ /* 0x000fc40000703f70 */
[----:B------:R-:W-:Y:S02]  /*0c60*/  SHF.R.U32.HI R13, RZ, 0x1, R11 ;  /* 0x00000001ff0d7819 */ /* 0x000fe4000001160b */
[----:B------:R-:W-:-:S04]  /*0c70*/  SEL R10, RZ, 0x1, !P0 ;  /* 0x00000001ff0a7807 */ /* 0x000fc80004000000 */
[----:B------:R-:W-:-:S04]  /*0c80*/  LOP3.LUT R10, R10, 0x1, R13, 0xf8, !PT ;  /* 0x000000010a0a7812 */ /* 0x000fc800078ef80d */
[----:B------:R-:W-:-:S04]  /*0c90*/  LOP3.LUT R10, R10, R11, RZ, 0xc0, !PT ;  /* 0x0000000b0a0a7212 */ /* 0x000fc800078ec0ff */
[----:B------:R-:W-:-:S04]  /*0ca0*/  IADD3 R13, PT, PT, R13, R10, RZ ;  /* 0x0000000a0d0d7210 */ /* 0x000fc80007ffe0ff */
[----:B------:R-:W-:Y:S01]  /*0cb0*/  LOP3.LUT R0, R13, R0, RZ, 0xfc, !PT ;  /* 0x000000000d007212 */ /* 0x000fe200078efcff */
[----:B------:R-:W-:Y:S06]  /*0cc0*/  BRA `(.L_x_22) ;  /* 0x0000000000107947 */ /* 0x000fec0003800000 */
.L_x_21:
[----:B------:R-:W-:-:S04]  /*0cd0*/  LOP3.LUT R0, R0, 0x80000000, RZ, 0xc0, !PT ;  /* 0x8000000000007812 */ /* 0x000fc800078ec0ff */
[----:B------:R-:W-:Y:S01]  /*0ce0*/  LOP3.LUT R0, R0, 0x7f800000, RZ, 0xfc, !PT ;  /* 0x7f80000000007812 */ /* 0x000fe200078efcff */
[----:B------:R-:W-:Y:S06]  /*0cf0*/  BRA `(.L_x_22) ;  /* 0x0000000000047947 */ /* 0x000fec0003800000 */
.L_x_20:
[----:B------:R-:W-:-:S07]  /*0d00*/  IMAD R0, R13, 0x800000, R0 ;  /* 0x008000000d007824 */ /* 0x000fce00078e0200 */
.L_x_22:
[----:B------:R-:W-:Y:S05]  /*0d10*/  BSYNC.RECONVERGENT B2 ;  /* 0x0000000000027941 */ /* 0x000fea0003800200 */
.L_x_19:
[----:B------:R-:W-:Y:S05]  /*0d20*/  BRA `(.L_x_23) ;  /* 0x0000000000207947 */ /* 0x000fea0003800000 */
.L_x_18:
[----:B------:R-:W-:-:S04]  /*0d30*/  LOP3.LUT R0, R13, 0x80000000, R12, 0x48, !PT ;  /* 0x800000000d007812 */ /* 0x000fc800078e480c */
[----:B------:R-:W-:Y:S01]  /*0d40*/  LOP3.LUT R0, R0, 0x7f800000, RZ, 0xfc, !PT ;  /* 0x7f80000000007812 */ /* 0x000fe200078efcff */
[----:B------:R-:W-:Y:S06]  /*0d50*/  BRA `(.L_x_23) ;  /* 0x0000000000147947 */ /* 0x000fec0003800000 */
.L_x_17:
[----:B------:R-:W-:Y:S01]  /*0d60*/  LOP3.LUT R0, R13, 0x80000000, R12, 0x48, !PT ;  /* 0x800000000d007812 */ /* 0x000fe200078e480c */
[----:B------:R-:W-:Y:S06]  /*0d70*/  BRA `(.L_x_23) ;  /* 0x00000000000c7947 */ /* 0x000fec0003800000 */
.L_x_16:
[----:B------:R-:W0:Y:S01]  /*0d80*/  MUFU.RSQ R0, -QNAN ;  /* 0xffc0000000007908 */ /* 0x000e220000001400 */
[----:B------:R-:W-:Y:S05]  /*0d90*/  BRA `(.L_x_23) ;  /* 0x0000000000047947 */ /* 0x000fea0003800000 */
.L_x_15:
[----:B------:R-:W-:-:S07]  /*0da0*/  FADD.FTZ R0, R0, R3 ;  /* 0x0000000300007221 */ /* 0x000fce0000010000 */
.L_x_23:
[----:B------:R-:W-:Y:S05]  /*0db0*/  BSYNC.RECONVERGENT B1 ;  /* 0x0000000000017941 */ /* 0x000fea0003800200 */
.L_x_13:
[----:B------:R-:W-:Y:S02]  /*0dc0*/  IMAD.MOV.U32 R10, RZ, RZ, R8 ;  /* 0x000000ffff0a7224 */ /* 0x000fe400078e0008 */
[----:B------:R-:W-:-:S04]  /*0dd0*/  IMAD.MOV.U32 R11, RZ, RZ, 0x0 ;  /* 0x00000000ff0b7424 */ /* 0x000fc800078e00ff */
[----:B0-----:R-:W-:Y:S05]  /*0de0*/  RET.REL.NODEC R10 `(_Z7softmaxPfS_i) ;  /* 0xfffffff00a847950 */ /* 0x001fea0003c3ffff */
.L_x_24:
[----:B------:R-:W-:-:S00]  /*0df0*/  BRA `(.L_x_24) ;  /* 0xfffffffc00fc7947 */ /* 0x000fc0000383ffff */
[----:B------:R-:W-:-:S00]  /*0e00*/  NOP ;  /* 0x0000000000007918 */ /* 0x000fc00000000000 */
[----:B------:R-:W-:-:S00]  /*0e10*/  NOP ;  /* 0x0000000000007918 */ /* 0x000fc00000000000 */
[----:B------:R-:W-:-:S00]  /*0e20*/  NOP ;  /* 0x0000000000007918 */ /* 0x000fc00000000000 */
[----:B------:R-:W-:-:S00]  /*0e30*/  NOP ;  /* 0x0000000000007918 */ /* 0x000fc00000000000 */
[----:B------:R-:W-:-:S00]  /*0e40*/  NOP ;  /* 0x0000000000007918 */ /* 0x000fc00000000000 */
[----:B------:R-:W-:-:S00]  /*0e50*/  NOP ;  /* 0x0000000000007918 */ /* 0x000fc00000000000 */
[----:B------:R-:W-:-:S00]  /*0e60*/  NOP ;  /* 0x0000000000007918 */ /* 0x000fc00000000000 */
[----:B------:R-:W-:-:S00]  /*0e70*/  NOP ;  /* 0x0000000000007918 */ /* 0x000fc00000000000 */
.L_x_39:


//--------------------- .text._Z12addmm_1_cudaPKfS0_S0_Pfii --------------------------
	.section	.text._Z12addmm_1_cudaPKfS0_S0_Pfii,"ax",@progbits
	.align	128
        .global         _Z12addmm_1_cudaPKfS0_S0_Pfii
        .type           _Z12addmm_1_cudaPKfS0_S0_Pfii,@function
        .size           _Z12addmm_1_cudaPKfS0_S0_Pfii,(.L_x_41 - _Z12addmm_1_cudaPKfS0_S0_Pfii)
        .other          _Z12addmm_1_cudaPKfS0_S0_Pfii,@"STO_CUDA_ENTRY STV_DEFAULT"
_Z12addmm_1_cudaPKfS0_S0_Pfii:
.text._Z12addmm_1_cudaPKfS0_S0_Pfii:
[----:B------:R-:W-:Y:S01]  /*0000*/  LDC R1, c[0x0][0x37c] ;  /* 0x0000df00ff017b82 */ /* 0x000fe20000000800 */
[----:B------:R-:W0:Y:S07]  /*0010*/  S2R R3, SR_TID.X ;  /* 0x0000000000037919 */ /* 0x000e2e0000002100 */
[----:B------:R-:W0:Y:S01]  /*0020*/  S2UR UR4, SR_CTAID.X ;  /* 0x00000000000479c3 */ /* 0x000e220000002500 */
[----:B------:R-:W1:Y:S07]  /*0030*/  LDCU UR5, c[0x0][0x3a0] ;  /* 0x00007400ff0577ac */ /* 0x000e6e0008000800 */
[----:B------:R-:W0:Y:S02]  /*0040*/  LDC R0, c[0x0][0x360] ;  /* 0x0000d800ff007b82 */ /* 0x000e240000000800 */
[----:B0-----:R-:W-:-:S05]  /*0050*/  IMAD R0, R0, UR4, R3 ;  /* 0x0000000400007c24 */ /* 0x001fca000f8e0203 */
[----:B-1----:R-:W-:-:S13]  /*0060*/  ISETP.GE.AND P0, PT, R0, UR5, PT ;  /* 0x0000000500007c0c */ /* 0x002fda000bf06270 */
[----:B------:R-:W-:Y:S05]  /*0070*/  @P0 EXIT ;  /* 0x000000000000094d */ /* 0x000fea0003800000 */
[----:B------:R-:W0:Y:S01]  /*0080*/  LDC.64 R2, c[0x0][0x390] ;  /* 0x0000e400ff027b82 */ /* 0x000e220000000a00 */
[----:B------:R-:W1:Y:S01]  /*0090*/  LDCU.64 UR16, c[0x0][0x358] ;  /* 0x00006b00ff1077ac */ /* 0x000e620008000a00 */
[----:B------:R-:W2:Y:S01]  /*00a0*/  LDCU UR8, c[0x0][0x3a4] ;  /* 0x00007480ff0877ac */ /* 0x000ea20008000800 */
[----:B0-----:R-:W-:-:S05]  /*00b0*/  IMAD.WIDE R2, R0, 0x4, R2 ;  /* 0x0000000400027825 */ /* 0x001fca00078e0202 */
[----:B-1----:R0:W5:Y:S01]  /*00c0*/  LDG.E R15, desc[UR16][R2.64] ;  /* 0x00000010020f7981 */ /* 0x002162000c1e1900 */
[----:B--2---:R-:W-:-:S09]  /*00d0*/  UISETP.GE.AND UP0, UPT, UR8, 0x1, UPT ;  /* 0x000000010800788c */ /* 0x004fd2000bf06270 */
[----:B0-----:R-:W-:Y:S05]  /*00e0*/  BRA.U !UP0, `(.L_x_25) ;  /* 0x00000009085c7547 */ /* 0x001fea000b800000 */
[----:B------:R-:W-:Y:S01]  /*00f0*/  UISETP.GE.U32.AND UP1, UPT, UR8, 0x10, UPT ;  /* 0x000000100800788c */ /* 0x000fe2000bf26070 */
[----:B------:R-:W-:Y:S01]  /*0100*/  HFMA2 R8, -RZ, RZ, 0, 0 ;  /* 0x00000000ff087431 */ /* 0x000fe200000001ff */
[----:B------:R-:W-:Y:S02]  /*0110*/  ULOP3.LUT UR9, UR8, 0xf, URZ, 0xc0, !UPT ;  /* 0x0000000f08097892 */ /* 0x000fe4000f8ec0ff */
[----:B------:R-:W-:Y:S02]  /*0120*/  IMAD R7, R0, UR8, RZ ;  /* 0x0000000800077c24 */ /* 0x000fe4000f8e02ff */
[----:B------:R-:W-:-:S03]  /*0130*/  UISETP.NE.AND UP0, UPT, UR9, URZ, UPT ;  /* 0x000000ff0900728c */ /* 0x000fc6000bf05270 */
[----:B------:R-:W-:Y:S08]  /*0140*/  BRA.U !UP1, `(.L_x_26) ;  /* 0x0000000509107547 */ /* 0x000ff0000b800000 */
[----:B------:R-:W0:Y:S01]  /*0150*/  LDCU.128 UR12, c[0x0][0x380] ;  /* 0x00007000ff0c77ac */ /* 0x000e220008000c00 */
[----:B------:R-:W-:Y:S01]  /*0160*/  MOV R6, R7 ;  /* 0x0000000700067202 */ /* 0x000fe20000000f00 */
[----:B------:R-:W-:-:S04]  /*0170*/  ULOP3.LUT UR10, UR8, 0x7ffffff0, URZ, 0xc0, !UPT ;  /* 0x7ffffff0080a7892 */ /* 0x000fc8000f8ec0ff */
[----:B------:R-:W-:Y:S02]  /*0180*/  UIADD3 UR11, UPT, UPT, -UR10, URZ, URZ ;  /* 0x000000ff0a0b7290 */ /* 0x000fe4000fffe1ff */
[----:B------:R-:W-:Y:S01]  /*0190*/  MOV R8, UR10 ;  /* 0x0000000a00087c02 */ /* 0x000fe20008000f00 */
[----:B0-----:R-:W-:Y:S02]  /*01a0*/  UIADD3 UR4, UP2, UPT, UR14, 0x20, URZ ;  /* 0x000000200e047890 */ /* 0x001fe4000ff5e0ff */
[----:B------:R-:W-:Y:S02]  /*01b0*/  UIADD3 UR6, UP1, UPT, UR12, 0x20, URZ ;  /* 0x000000200c067890 */ /* 0x000fe4000ff3e0ff */
[----:B------:R-:W-:Y:S02]  /*01c0*/  UIADD3.X UR5, UPT, UPT, URZ, UR15, URZ, UP2, !UPT ;  /* 0x0000000fff057290 */ /* 0x000fe400097fe4ff */
[----:B------:R-:W-:Y:S01]  /*01d0*/  MOV R2, UR4 ;  /* 0x0000000400027c02 */ /* 0x000fe20008000f00 */
[----:B------:R-:W-:-:S03]  /*01e0*/  UIADD3.X UR7, UPT, UPT, URZ, UR13, URZ, UP1, !UPT ;  /* 0x0000000dff077290 */ /* 0x000fc60008ffe4ff */
[----:B------:R-:W-:-:S09]  /*01f0*/  MOV R3, UR5 ;  /* 0x0000000500037c02 */ /* 0x000fd20008000f00 */
.L_x_27:
[----:B------:R-:W-:Y:S01]  /*0200*/  MOV R4, UR6 ;  /* 0x0000000600047c02 */ /* 0x000fe20008000f00 */
[----:B------:R-:W2:Y:S01]  /*0210*/  LDG.E R17, desc[UR16][R2.64+-0x20] ;  /* 0xffffe01002117981 */ /* 0x000ea2000c1e1900 */
[----:B------:R-:W-:-:S03]  /*0220*/  MOV R5, UR7 ;  /* 0x0000000700057c02 */ /* 0x000fc60008000f00 */
[----:B------:R-:W3:Y:S01]  /*0230*/  LDG.E R25, desc[UR16][R2.64+-0x1c] ;  /* 0xffffe41002197981 */ /* 0x000ee2000c1e1900 */
[----:B------:R-:W-:-:S03]  /*0240*/  IMAD.WIDE R4, R6, 0x4, R4 ;  /* 0x0000000406047825 */ /* 0x000fc600078e0204 */
[----:B------:R-:W4:Y:S04]  /*0250*/  LDG.E R19, desc[UR16][R2.64+-0x18] ;  /* 0xffffe81002137981 */ /* 0x000f28000c1e1900 */
[----:B------:R-:W2:Y:S04]  /*0260*/  LDG.E R16, desc[UR16][R4.64+-0x20] ;  /* 0xffffe01004107981 */ /* 0x000ea8000c1e1900 */
[----:B------:R-:W3:Y:S04]  /*0270*/  LDG.E R18, desc[UR16][R4.64+-0x1c] ;  /* 0xffffe41004127981 */ /* 0x000ee8000c1e1900 */
[----:B------:R-:W4:Y:S04]  /*0280*/  LDG.E R20, desc[UR16][R4.64+-0x18] ;  /* 0xffffe81004147981 */ /* 0x000f28000c1e1900 */
        /* <DEDUP_REMOVED lines=9> */
[----:B------:R-:W4:Y:S01]  /*0320*/  LDG.E R14, desc[UR16][R4.64+-0x4] ;  /* 0xfffffc10040e7981 */ /* 0x000f22000c1e1900 */
[----:B--2--5:R-:W-:-:S03]  /*0330*/  FFMA R17, R16, R17, R15 ;  /* 0x0000001110117223 */ /* 0x024fc6000000000f */
[----:B------:R-:W2:Y:S04]  /*0340*/  LDG.E R15, desc[UR16][R2.64] ;  /* 0x00000010020f7981 */ /* 0x000ea8000c1e1900 */
[----:B------:R-:W2:Y:S01]  /*0350*/  LDG.E R16, desc[UR16][R4.64] ;  /* 0x0000001004107981 */ /* 0x000ea2000c1e1900 */
[----:B---3--:R-:W-:-:S03]  /*0360*/  FFMA R25, R18, R25, R17 ;  /* 0x0000001912197223 */ /* 0x008fc60000000011 */
[----:B------:R-:W3:Y:S01]  /*0370*/  LDG.E R17, desc[UR16][R2.64+0x4] ;  /* 0x0000041002117981 */ /* 0x000ee2000c1e1900 */
[----:B----4-:R-:W-:-:S03]  /*0380*/  FFMA R26, R20, R19, R25 ;  /* 0x00000013141a7223 */ /* 0x010fc60000000019 */
[----:B------:R-:W3:Y:S04]  /*0390*/  LDG.E R18, desc[UR16][R4.64+0x4] ;  /* 0x0000041004127981 */ /* 0x000ee8000c1e1900 */
[----:B------:R-:W4:Y:S01]  /*03a0*/  LDG.E R20, desc[UR16][R2.64+0x8] ;  /* 0x0000081002147981 */ /* 0x000f22000c1e1900 */
[----:B------:R-:W-:-:S03]  /*03b0*/  FFMA R25, R21, R22, R26 ;  /* 0x0000001615197223 */ /* 0x000fc6000000001a */
[----:B------:R-:W4:Y:S04]  /*03c0*/  LDG.E R19, desc[UR16][R4.64+0x8] ;  /* 0x0000081004137981 */ /* 0x000f28000c1e1900 */
        /* <DEDUP_REMOVED lines=9> */
[----:B------:R-:W4:Y:S04]  /*0460*/  LDG.E R11, desc[UR16][R2.64+0x18] ;  /* 0x00001810020b7981 */ /* 0x000f28000c1e1900 */
[----:B------:R-:W4:Y:S04]  /*0470*/  LDG.E R12, desc[UR16][R4.64+0x18] ;  /* 0x00001810040c7981 */ /* 0x000f28000c1e1900 */
[----:B------:R-:W4:Y:S04]  /*0480*/  LDG.E R25, desc[UR16][R4.64+0x1c] ;  /* 0x00001c1004197981 */ /* 0x000f28000c1e1900 */
[----:B------:R0:W4:Y:S01]  /*0490*/  LDG.E R26, desc[UR16][R2.64+0x1c] ;  /* 0x00001c10021a7981 */ /* 0x000122000c1e1900 */
[----:B------:R-:W-:Y:S01]  /*04a0*/  FFMA R13, R14, R13, R27 ;  /* 0x0000000d0e0d7223 */ /* 0x000fe2000000001b */
[----:B------:R-:W-:-:S04]  /*04b0*/  UIADD3 UR11, UPT, UPT, UR11, 0x10, URZ ;  /* 0x000000100b0b7890 */ /* 0x000fc8000fffe0ff */
[----:B------:R-:W-:Y:S01]  /*04c0*/  UISETP.NE.AND UP1, UPT, UR11, URZ, UPT ;  /* 0x000000ff0b00728c */ /* 0x000fe2000bf25270 */
[----:B0-----:R-:W-:Y:S02]  /*04d0*/  IADD3 R2, P0, PT, R2, 0x40, RZ ;  /* 0x0000004002027810 */ /* 0x001fe40007f1e0ff */
[----:B------:R-:W-:Y:S02]  /*04e0*/  IADD3 R6, PT, PT, R6, 0x10, RZ ;  /* 0x0000001006067810 */ /* 0x000fe40007ffe0ff */
[----:B------:R-:W-:Y:S01]  /*04f0*/  IADD3.X R3, PT, PT, RZ, R3, RZ, P0, !PT ;  /* 0x00000003ff037210 */ /* 0x000fe200007fe4ff */
[----:B--2---:R-:W-:-:S04]  /*0500*/  FFMA R13, R16, R15, R13 ;  /* 0x0000000f100d7223 */ /* 0x004fc8000000000d */
[----:B---3--:R-:W-:-:S04]  /*0510*/  FFMA R18, R18, R17, R13 ;  /* 0x0000001112127223 */ /* 0x008fc8000000000d */
[----:B----4-:R-:W-:-:S04]  /*0520*/  FFMA R18, R19, R20, R18 ;  /* 0x0000001413127223 */ /* 0x010fc80000000012 */
[----:B------:R-:W-:-:S04]  /*0530*/  FFMA R18, R21, R22, R18 ;  /* 0x0000001615127223 */ /* 0x000fc80000000012 */
[----:B------:R-:W-:-:S04]  /*0540*/  FFMA R18, R23, R24, R18 ;  /* 0x0000001817127223 */ /* 0x000fc80000000012 */
[----:B------:R-:W-:-:S04]  /*0550*/  FFMA R9, R9, R10, R18 ;  /* 0x0000000a09097223 */ /* 0x000fc80000000012 */
[----:B------:R-:W-:-:S04]  /*0560*/  FFMA R12, R12, R11, R9 ;  /* 0x0000000b0c0c7223 */ /* 0x000fc80000000009 */
[----:B------:R-:W-:Y:S01]  /*0570*/  FFMA R15, R25, R26, R12 ;  /* 0x0000001a190f7223 */ /* 0x000fe2000000000c */
[----:B------:R-:W-:Y:S06]  /*0580*/  BRA.U UP1, `(.L_x_27) ;  /* 0xfffffffd011c7547 */ /* 0x000fec000b83ffff */
.L_x_26:
[----:B------:R-:W-:Y:S05]  /*0590*/  BRA.U !UP0, `(.L_x_25) ;  /* 0x0000000508307547 */ /* 0x000fea000b800000 */
[----:B------:R-:W-:Y:S02]  /*05a0*/  UISETP.GE.U32.AND UP0, UPT, UR9, 0x8, UPT ;  /* 0x000000080900788c */ /* 0x000fe4000bf06070 */
[----:B------:R-:W-:-:S04]  /*05b0*/  ULOP3.LUT UR5, UR8, 0x7, URZ, 0xc0, !UPT ;  /* 0x0000000708057892 */ /* 0x000fc8000f8ec0ff */
[----:B------:R-:W-:-:S03]  /*05c0*/  UISETP.NE.AND UP1, UPT, UR5, URZ, UPT ;  /* 0x000000ff0500728c */ /* 0x000fc6000bf25270 */
[----:B------:R-:W-:Y:S08]  /*05d0*/  BRA.U !UP0, `(.L_x_28) ;  /* 0x0000000108787547 */ /* 0x000ff0000b800000 */
[----:B------:R-:W0:Y:S01]  /*05e0*/  LDC.64 R2, c[0x0][0x380] ;  /* 0x0000e000ff027b82 */ /* 0x000e220000000a00 */
[----:B------:R-:W-:-:S07]  /*05f0*/  IADD3 R9, PT, PT, R7, R8, RZ ;  /* 0x0000000807097210 */ /* 0x000fce0007ffe0ff */
[----:B------:R-:W1:Y:S01]  /*0600*/  LDC.64 R4, c[0x0][0x388] ;  /* 0x0000e200ff047b82 */ /* 0x000e620000000a00 */
[----:B0-----:R-:W-:-:S05]  /*0610*/  IMAD.WIDE R2, R9, 0x4, R2 ;  /* 0x0000000409027825 */ /* 0x001fca00078e0202 */
[----:B------:R-:W2:Y:S01]  /*0620*/  LDG.E R10, desc[UR16][R2.64] ;  /* 0x00000010020a7981 */ /* 0x000ea2000c1e1900 */
[----:B-1----:R-:W-:-:S03]  /*0630*/  IMAD.WIDE.U32 R4, R8, 0x4, R4 ;  /* 0x0000000408047825 */ /* 0x002fc600078e0004 */
[----:B------:R-:W3:Y:S04]  /*0640*/  LDG.E R13, desc[UR16][R2.64+0x4] ;  /* 0x00000410020d7981 */ /* 0x000ee8000c1e1900 */
        /* <DEDUP_REMOVED lines=14> */
[----:B------:R-:W-:Y:S01]  /*0730*/  IADD3 R8, PT, PT, R8, 0x8, RZ ;  /* 0x0000000808087810 */ /* 0x000fe20007ffe0ff */
[----:B--2--5:R-:W-:-:S04]  /*0740*/  FFMA R10, R10, R11, R15 ;  /* 0x0000000b0a0a7223 */ /* 0x024fc8000000000f */
[----:B---3--:R-:W-:-:S04]  /*0750*/  FFMA R10, R13, R12, R10 ;  /* 0x0000000c0d0a7223 */ /* 0x008fc8000000000a */
[----:B----4-:R-:W-:-:S04]  /*0760*/  FFMA R10, R17, R14, R10 ;  /* 0x0000000e110a7223 */ /* 0x010fc8000000000a */
[----:B------:R-:W-:-:S04]  /*0770*/  FFMA R10, R19, R16, R10 ;  /* 0x00000010130a7223 */ /* 0x000fc8000000000a */
[----:B------:R-:W-:-:S04]  /*0780*/  FFMA R10, R21, R18, R10 ;  /* 0x00000012150a7223 */ /* 0x000fc8000000000a */
[----:B------:R-:W-:-:S04]  /*0790*/  FFMA R23, R23, R20, R10 ;  /* 0x0000001417177223 */ /* 0x000fc8000000000a */
[----:B------:R-:W-:-:S04]  /*07a0*/  FFMA R6, R6, R9, R23 ;  /* 0x0000000906067223 */ /* 0x000fc80000000017 */
[----:B------:R-:W-:-:S07]  /*07b0*/  FFMA R15, R25, R22, R6 ;  /* 0x00000016190f7223 */ /* 0x000fce0000000006 */
.L_x_28:
        /* <DEDUP_REMOVED lines=22> */
[----:B------:R-:W-:-:S07]  /*0920*/  FFMA R15, R17, R14, R6 ;  /* 0x0000000e110f7223 */ /* 0x000fce0000000006 */
.L_x_29:
[----:B------:R-:W-:Y:S05]  /*0930*/  BRA.U !UP1, `(.L_x_25) ;  /* 0x0000000109487547 */ /* 0x000fea000b800000 */
[----:B------:R-:W0:Y:S01]  /*0940*/  LDC.64 R2, c[0x0][0x388] ;  /* 0x0000e200ff027b82 */ /* 0x000e220000000a00 */
[----:B------:R-:W-:Y:S01]  /*0950*/  IADD3 R7, PT, PT, R7, R8, RZ ;  /* 0x0000000807077210 */ /* 0x000fe20007ffe0ff */
[----:B------:R-:W-:-:S06]  /*0960*/  UIADD3 UR4, UPT, UPT, -UR4, URZ, URZ ;  /* 0x000000ff04047290 */ /* 0x000fcc000fffe1ff */
[----:B------:R-:W1:Y:S01]  /*0970*/  LDC.64 R10, c[0x0][0x380] ;  /* 0x0000e000ff0a7b82 */ /* 0x000e620000000a00 */
[----:B0-----:R-:W-:-:S03]  /*0980*/  IMAD.WIDE.U32 R2, R8, 0x4, R2 ;  /* 0x0000000408027825 */ /* 0x001fc600078e0002 */
[----:B------:R-:W-:Y:S02]  /*0990*/  MOV R6, R2 ;  /* 0x0000000200067202 */ /* 0x000fe40000000f00 */
[----:B------:R-:W-:-:S07]  /*09a0*/  MOV R5, R3 ;  /* 0x0000000300057202 */ /* 0x000fce0000000f00 */
.L_x_30:
[----:B-1----:R-:W-:Y:S01]  /*09b0*/  IMAD.WIDE R2, R7, 0x4, R10 ;  /* 0x0000000407027825 */ /* 0x002fe200078e020a */
[----:B------:R-:W-:-:S05]  /*09c0*/  MOV R4, R6 ;  /* 0x0000000600047202 */ /* 0x000fca0000000f00 */
[----:B------:R-:W2:Y:S04]  /*09d0*/  LDG.E R2, desc[UR16][R2.64] ;  /* 0x0000001002027981 */ /* 0x000ea8000c1e1900 */
[----:B------:R0:W2:Y:S01]  /*09e0*/  LDG.E R4, desc[UR16][R4.64] ;  /* 0x0000001004047981 */ /* 0x0000a2000c1e1900 */
[----:B------:R-:W-:Y:S01]  /*09f0*/  UIADD3 UR4, UPT, UPT, UR4, 0x1, URZ ;  /* 0x0000000104047890 */ /* 0x000fe2000fffe0ff */
[----:B------:R-:W-:Y:S02]  /*0a00*/  IADD3 R6, P0, PT, R6, 0x4, RZ ;  /* 0x0000000406067810 */ /* 0x000fe40007f1e0ff */
[----:B------:R-:W-:Y:S01]  /*0a10*/  IADD3 R7, PT, PT, R7, 0x1, RZ ;  /* 0x0000000107077810 */ /* 0x000fe20007ffe0ff */
[----:B------:R-:W-:Y:S01]  /*0a20*/  UISETP.NE.AND UP0, UPT, UR4, URZ, UPT ;  /* 0x000000ff0400728c */ /* 0x000fe2000bf05270 */
[----:B0-----:R-:W-:Y:S01]  /*0a30*/  IADD3.X R5, PT, PT, RZ, R5, RZ, P0, !PT ;  /* 0x00000005ff057210 */ /* 0x001fe200007fe4ff */
[----:B--2--5:R-:W-:-:S07]  /*0a40*/  FFMA R15, R2, R4, R15 ;  /* 0x00000004020f7223 */ /* 0x024fce000000000f */
[----:B------:R-:W-:Y:S05]  /*0a50*/  BRA.U UP0, `(.L_x_30) ;  /* 0xfffffffd00d47547 */ /* 0x000fea000b83ffff */
.L_x_25:
[----:B------:R-:W0:Y:S02]  /*0a60*/  LDC.64 R2, c[0x0][0x398] ;  /* 0x0000e600ff027b82 */ /* 0x000e240000000a00 */
[----:B0-----:R-:W-:-:S05]  /*0a70*/  IMAD.WIDE R2, R0, 0x4, R2 ;  /* 0x0000000400027825 */ /* 0x001fca00078e0202 */
[----:B-----5:R-:W-:Y:S01]  /*0a80*/  STG.E desc[UR16][R2.64], R15 ;  /* 0x0000000f02007986 */ /* 0x020fe2000c101910 */
[----:B------:R-:W-:Y:S05]  /*0a90*/  EXIT ;  /* 0x000000000000794d */ /* 0x000fea0003800000 */
.L_x_31:
        /* <DEDUP_REMOVED lines=14> */
.L_x_41:


//--------------------- .text._Z17fused_relu_0_cudaPKfS0_S0_Pfii --------------------------
	.section	.text._Z17fused_relu_0_cudaPKfS0_S0_Pfii,"ax",@progbits
	.align	128
        .global         _Z17fused_relu_0_cudaPKfS0_S0_Pfii
        .type           _Z17fused_relu_0_cudaPKfS0_S0_Pfii,@function
        .size           _Z17fused_relu_0_cudaPKfS0_S0_Pfii,(.L_x_42 - _Z17fused_relu_0_cudaPKfS0_S0_Pfii)
        .other          _Z17fused_relu_0_cudaPKfS0_S0_Pfii,@"STO_CUDA_ENTRY STV_DEFAULT"
_Z17fused_relu_0_cudaPKfS0_S0_Pfii:
.text._Z17fused_relu_0_cudaPKfS0_S0_Pfii:
        /* <DEDUP_REMOVED lines=32> */
.L_x_34:
        /* <DEDUP_REMOVED lines=57> */
.L_x_33:
        /* <DEDUP_REMOVED lines=35> */
.L_x_35:
        /* <DEDUP_REMOVED lines=23> */
.L_x_36:
        /* <DEDUP_REMOVED lines=8> */
.L_x_37:
        /* <DEDUP_REMOVED lines=11> */
.L_x_32:
[----:B------:R-:W0:Y:S01]  /*0a60*/  LDC.64 R2, c[0x0][0x398] ;  /* 0x0000e600ff027b82 */ /* 0x000e220000000a00 */
[----:B-----5:R-:W-:Y:S01]  /*0a70*/  FMNMX R15, RZ, R15, !PT ;  /* 0x0000000fff0f7209 */ /* 0x020fe20007800000 */
[----:B0-----:R-:W-:-:S05]  /*0a80*/  IMAD.WIDE R2, R0, 0x4, R2 ;  /* 0x0000000400027825 */ /* 0x001fca00078e0202 */
[----:B------:R-:W-:Y:S01]  /*0a90*/  STG.E desc[UR16][R2.64], R15 ;  /* 0x0000000f02007986 */ /* 0x000fe2000c101910 */
[----:B------:R-:W-:Y:S05]  /*0aa0*/  EXIT ;  /* 0x000000000000794d */ /* 0x000fea0003800000 */
.L_x_38:
        /* <DEDUP_REMOVED lines=13> */
.L_x_42:


//--------------------- .nv.shared._Z7softmaxPfS_i --------------------------
	.section	.nv.shared._Z7softmaxPfS_i,"aw",@nobits
	.sectionflags	@""
	.align	4
.nv.shared._Z7softmaxPfS_i:
	.zero		1032


//--------------------- .nv.shared.reserved.0     --------------------------
	.section	.nv.shared.reserved.0,"aw",@nobits
	.weak		__nv_reservedSMEM_offset_0_alias
	.size		__nv_reservedSMEM_offset_0_alias, 0, 64
	.other		__nv_reservedSMEM_offset_0_alias,@"STO_CUDA_RESERVED_SHARED STV_DEFAULT"
__nv_reservedSMEM_offset_0_alias:
	.zero		0
	.zero		64


//--------------------- .nv.constant0._Z7softmaxPfS_i --------------------------
	.section	.nv.constant0._Z7softmaxPfS_i,"a",@progbits
	.sectionflags	@""
	.align	4
.nv.constant0._Z7softmaxPfS_i:
	.zero		916


//--------------------- .nv.constant0._Z12addmm_1_cudaPKfS0_S0_Pfii --------------------------
	.section	.nv.constant0._Z12addmm_1_cudaPKfS0_S0_Pfii,"a",@progbits
	.sectionflags	@""
	.align	4
.nv.constant0._Z12addmm_1_cudaPKfS0_S0_Pfii:
	.zero		936


//--------------------- .nv.constant0._Z17fused_relu_0_cudaPKfS0_S0_Pfii --------------------------
	.section	.nv.constant0._Z17fused_relu_0_cudaPKfS0_S0_Pfii,"a",@progbits
	.sectionflags	@""
	.align	4
.nv.constant0._Z17fused_relu_0_cudaPKfS0_S0_Pfii:
	.zero		936


//--------------------- SYMBOLS --------------------------

	.type		.nv.reservedSmem.offset0,@object
	.size		.nv.reservedSmem.offset0,0x4
	.type		.nv.reservedSmem.cap,@object
	.size		.nv.reservedSmem.cap,0x4
